	.target	sm_90a

	.elftype	@"ET_EXEC"


//--------------------- .note.nv.tkinfo           --------------------------
	.section	.note.nv.tkinfo,"",@"SHT_NOTE"
	.sectionflags	@"SHF_NOTE_NV_TKINFO"
	.tkinfo
        /*0018*/ 	.word	0x00000002
        /*0030*/ 	.string	""
        /*0030*/ 	.string	"ptxas"
        /*0030*/ 	.string	"Cuda compilation tools, release 13.0, V13.0.88"
        /*0030*/ 	.string	"Build cuda_13.0.r13.0/compiler.36424714_0"
        /*0030*/ 	.string	"-arch sm_90a -m 64 "



//--------------------- .note.nv.cuinfo           --------------------------
	.section	.note.nv.cuinfo,"",@"SHT_NOTE"
	.sectionflags	@"SHF_NOTE_NV_CUINFO"
        /*0018*/ 	.short	0x0002
        /*001a*/ 	.short	0x005a
        /*001c*/ 	.short	0x0082
	.zero		2


//--------------------- .nv.info                  --------------------------
	.section	.nv.info,"",@"SHT_CUDA_INFO"
	.align	4


	//----- nvinfo : EIATTR_REGCOUNT
	.align		4
        /*0000*/ 	.byte	0x04, 0x2f
        /*0002*/ 	.short	(.L_16 - .L_15)
	.align		4
.L_15:
        /*0004*/ 	.word	index@(_ZN7cutlass13device_kernelINS_4fmha6kernel28FmhaKernelTmaWarpSpecializedINS1_10collective30FmhaMainloopTmaWarpSpecializedINS_6half_tEffN4cute5tupleIJNS7_1CILi128EEENS9_ILi64EEENS9_ILi192EEEEEENS8_IJiNS9_ILi1EEENS8_IJiiEEEEEESG_SG_NS4_12CausalFusionEJNS2_6OptionILNS2_3TagE0ENS9_ILb1EEEEENSI_ILSJ_2ESK_EEEEENS4_15FmhaFwdEpilogueIS6_fNS8_IJSB_SC_SB_EEEEENS2_23PersistentTileSchedulerEJSL_SM_EEEEEvNT_6ParamsE)
        /*0008*/ 	.word	0x000000a8


	//----- nvinfo : EIATTR_FRAME_SIZE
	.align		4
.L_16:
        /*000c*/ 	.byte	0x04, 0x11
        /*000e*/ 	.short	(.L_18 - .L_17)
	.align		4
.L_17:
        /*0010*/ 	.word	index@($__internal_0_$__cuda_sm20_rcp_rn_f32_slowpath)
        /*0014*/ 	.word	0x00000000


	//----- nvinfo : EIATTR_FRAME_SIZE
	.align		4
.L_18:
        /*0018*/ 	.byte	0x04, 0x11
        /*001a*/ 	.short	(.L_20 - .L_19)
	.align		4
.L_19:
        /*001c*/ 	.word	index@(_ZN7cutlass13device_kernelINS_4fmha6kernel28FmhaKernelTmaWarpSpecializedINS1_10collective30FmhaMainloopTmaWarpSpecializedINS_6half_tEffN4cute5tupleIJNS7_1CILi128EEENS9_ILi64EEENS9_ILi192EEEEEENS8_IJiNS9_ILi1EEENS8_IJiiEEEEEESG_SG_NS4_12CausalFusionEJNS2_6OptionILNS2_3TagE0ENS9_ILb1EEEEENSI_ILSJ_2ESK_EEEEENS4_15FmhaFwdEpilogueIS6_fNS8_IJSB_SC_SB_EEEEENS2_23PersistentTileSchedulerEJSL_SM_EEEEEvNT_6ParamsE)
        /*0020*/ 	.word	0x00000000


	//----- nvinfo : EIATTR_MIN_STACK_SIZE
	.align		4
.L_20:
        /*0024*/ 	.byte	0x04, 0x12
        /*0026*/ 	.short	(.L_22 - .L_21)
	.align		4
.L_21:
        /*0028*/ 	.word	index@(_ZN7cutlass13device_kernelINS_4fmha6kernel28FmhaKernelTmaWarpSpecializedINS1_10collective30FmhaMainloopTmaWarpSpecializedINS_6half_tEffN4cute5tupleIJNS7_1CILi128EEENS9_ILi64EEENS9_ILi192EEEEEENS8_IJiNS9_ILi1EEENS8_IJiiEEEEEESG_SG_NS4_12CausalFusionEJNS2_6OptionILNS2_3TagE0ENS9_ILb1EEEEENSI_ILSJ_2ESK_EEEEENS4_15FmhaFwdEpilogueIS6_fNS8_IJSB_SC_SB_EEEEENS2_23PersistentTileSchedulerEJSL_SM_EEEEEvNT_6ParamsE)
        /*002c*/ 	.word	0x00000000
.L_22:


//--------------------- .nv.compat                --------------------------
	.section	.nv.compat,"",@"SHT_CUDA_COMPAT_INFO"
	.align	4
        /*0000*/ 	.byte	0x02, 0x09, 0x01, 0x00, 0x02, 0x02, 0x04, 0x00, 0x02, 0x05, 0x05, 0x00, 0x03, 0x07, 0x01, 0x01
        /*0010*/ 	.byte	0x02, 0x03, 0x01, 0x00, 0x02, 0x06, 0x01, 0x00, 0x04, 0x0b, 0x08, 0x00, 0x00, 0x00, 0x00, 0x00
        /*0020*/ 	.byte	0x00, 0x00, 0x00, 0x00


//--------------------- .nv.info._ZN7cutlass13device_kernelINS_4fmha6kernel28FmhaKernelTmaWarpSpecializedINS1_10collective30FmhaMainloopTmaWarpSpecializedINS_6half_tEffN4cute5tupleIJNS7_1CILi128EEENS9_ILi64EEENS9_ILi192EEEEEENS8_IJiNS9_ILi1EEENS8_IJiiEEEEEESG_SG_NS4_12CausalFusionEJNS2_6OptionILNS2_3TagE0ENS9_ILb1EEEEENSI_ILSJ_2ESK_EEEEENS4_15FmhaFwdEpilogueIS6_fNS8_IJSB_SC_SB_EEEEENS2_23PersistentTileSchedulerEJSL_SM_EEEEEvNT_6ParamsE --------------------------
	.section	.nv.info._ZN7cutlass13device_kernelINS_4fmha6kernel28FmhaKernelTmaWarpSpecializedINS1_10collective30FmhaMainloopTmaWarpSpecializedINS_6half_tEffN4cute5tupleIJNS7_1CILi128EEENS9_ILi64EEENS9_ILi192EEEEEENS8_IJiNS9_ILi1EEENS8_IJiiEEEEEESG_SG_NS4_12CausalFusionEJNS2_6OptionILNS2_3TagE0ENS9_ILb1EEEEENSI_ILSJ_2ESK_EEEEENS4_15FmhaFwdEpilogueIS6_fNS8_IJSB_SC_SB_EEEEENS2_23PersistentTileSchedulerEJSL_SM_EEEEEvNT_6ParamsE,"",@"SHT_CUDA_INFO"
	.sectionflags	@""
	.align	4


	//----- nvinfo : EIATTR_CUDA_API_VERSION
	.align		4
        /*0000*/ 	.byte	0x04, 0x37
        /*0002*/ 	.short	(.L_24 - .L_23)
.L_23:
        /*0004*/ 	.word	0x00000082


	//----- nvinfo : EIATTR_KPARAM_INFO
	.align		4
.L_24:
        /*0008*/ 	.byte	0x04, 0x17
        /*000a*/ 	.short	(.L_26 - .L_25)
.L_25:
        /*000c*/ 	.word	0x00000000
        /*0010*/ 	.short	0x0000
        /*0012*/ 	.short	0x0070
        /*0014*/ 	.byte	0x00, 0xf0, 0x01, 0x20


	//----- nvinfo : EIATTR_SPARSE_MMA_MASK
	.align		4
.L_26:
        /*0018*/ 	.byte	0x03, 0x50
        /*001a*/ 	.short	0x0000


	//----- nvinfo : EIATTR_MAXREG_COUNT
	.align		4
        /*001c*/ 	.byte	0x03, 0x1b
        /*001e*/ 	.short	0x00a8


	//----- nvinfo : EIATTR_NUM_BARRIERS
	.align		4
        /*0020*/ 	.byte	0x02, 0x4c
        /*0022*/ 	.byte	0x02
	.zero		1


	//----- nvinfo : EIATTR_EXTERNS
	.align		4
        /*0024*/ 	.byte	0x04, 0x0f
        /*0026*/ 	.short	(.L_28 - .L_27)


	//   ....[0]....
	.align		4
.L_27:
        /*0028*/ 	.word	index@(__assertfail)


	//----- nvinfo : EIATTR_MERCURY_ISA_VERSION
	.align		4
.L_28:
        /*002c*/ 	.byte	0x03, 0x5f
        /*002e*/ 	.short	0x0101


	//----- nvinfo : EIATTR_INT_WARP_WIDE_INSTR_OFFSETS
	.align		4
        /*0030*/ 	.byte	0x04, 0x31
        /*0032*/ 	.short	(.L_30 - .L_29)


	//   ....[0]....
.L_29:
        /*0034*/ 	.word	0x00000790


	//   ....[1]....
        /*0038*/ 	.word	0x000007a0


	//   ....[2]....
        /*003c*/ 	.word	0x000007b0


	//   ....[3]....
        /*0040*/ 	.word	0x000007c0


	//   ....[4]....
        /*0044*/ 	.word	0x00000830


	//   ....[5]....
        /*0048*/ 	.word	0x00000a10


	//   ....[6]....
        /*004c*/ 	.word	0x00000ad0


	//----- nvinfo : EIATTR_COOP_GROUP_MASK_REGIDS
	.align		4
.L_30:
        /*0050*/ 	.byte	0x04, 0x29
        /*0052*/ 	.short	(.L_32 - .L_31)


	//   ....[0]....
.L_31:
        /*0054*/ 	.word	0xffffffff


	//   ....[1]....
        /*0058*/ 	.word	0xffffffff


	//   ....[2]....
        /*005c*/ 	.word	0xffffffff


	//   ....[3]....
        /*0060*/ 	.word	0xffffffff


	//   ....[4]....
        /*0064*/ 	.word	0xffffffff


	//   ....[5]....
        /*0068*/ 	.word	0xffffffff


	//   ....[6]....
        /*006c*/ 	.word	0xffffffff


	//   ....[7]....
        /*0070*/ 	.word	0xffffffff


	//   ....[8]....
        /*0074*/ 	.word	0xffffffff


	//   ....[9]....
        /*0078*/ 	.word	0xffffffff


	//   ....[10]....
        /*007c*/ 	.word	0xffffffff


	//   ....[11]....
        /*0080*/ 	.word	0xffffffff


	//   ....[12]....
        /*0084*/ 	.word	0xffffffff


	//   ....[13]....
        /*0088*/ 	.word	0xffffffff


	//   ....[14]....
        /*008c*/ 	.word	0xffffffff


	//   ....[15]....
        /*0090*/ 	.word	0xffffffff


	//   ....[16]....
        /*0094*/ 	.word	0xffffffff


	//   ....[17]....
        /*0098*/ 	.word	0xffffffff


	//   ....[18]....
        /*009c*/ 	.word	0xffffffff


	//   ....[19]....
        /*00a0*/ 	.word	0xffffffff


	//   ....[20]....
        /*00a4*/ 	.word	0xffffffff


	//   ....[21]....
        /*00a8*/ 	.word	0xffffffff


	//----- nvinfo : EIATTR_COOP_GROUP_INSTR_OFFSETS
	.align		4
.L_32:
        /*00ac*/ 	.byte	0x04, 0x28
        /*00ae*/ 	.short	(.L_34 - .L_33)


	//   ....[0]....
.L_33:
        /*00b0*/ 	.word	0x00000070


	//   ....[1]....
        /*00b4*/ 	.word	0x000000a0


	//   ....[2]....
        /*00b8*/ 	.word	0x000001d0


	//   ....[3]....
        /*00bc*/ 	.word	0x00000410


	//   ....[4]....
        /*00c0*/ 	.word	0x000005d0


	//   ....[5]....
        /*00c4*/ 	.word	0x00000730


	//   ....[6]....
        /*00c8*/ 	.word	0x00002130


	//   ....[7]....
        /*00cc*/ 	.word	0x00002170


	//   ....[8]....
        /*00d0*/ 	.word	0x000023e0


	//   ....[9]....
        /*00d4*/ 	.word	0x00002510


	//   ....[10]....
        /*00d8*/ 	.word	0x00003a30


	//   ....[11]....
        /*00dc*/ 	.word	0x00003a60


	//   ....[12]....
        /*00e0*/ 	.word	0x00003b20


	//   ....[13]....
        /*00e4*/ 	.word	0x00003d00


	//   ....[14]....
        /*00e8*/ 	.word	0x00005cd0


	//   ....[15]....
        /*00ec*/ 	.word	0x00005da0


	//   ....[16]....
        /*00f0*/ 	.word	0x00006200


	//   ....[17]....
        /*00f4*/ 	.word	0x00006340


	//   ....[18]....
        /*00f8*/ 	.word	0x00007990


	//   ....[19]....
        /*00fc*/ 	.word	0x000079d0


	//   ....[20]....
        /*0100*/ 	.word	0x00007a00


	//   ....[21]....
        /*0104*/ 	.word	0x00007a20


	//----- nvinfo : EIATTR_REG_RECONFIG
	.align		4
.L_34:
        /*0108*/ 	.byte	0x01, 0x54
	.zero		2


	//----- nvinfo : EIATTR_SYSCALL_OFFSETS
	.align		4
        /*010c*/ 	.byte	0x04, 0x46
        /*010e*/ 	.short	(.L_36 - .L_35)


	//   ....[0]....
.L_35:
        /*0110*/ 	.word	0x000088d0


	//   ....[1]....
        /*0114*/ 	.word	0x00008a40


	//----- nvinfo : EIATTR_MBARRIER_INSTR_OFFSETS
	.align		4
.L_36:
        /*0118*/ 	.byte	0x04, 0x39
        /*011a*/ 	.short	(.L_38 - .L_37)


	//   ....[0]....
.L_37:
        /*011c*/ 	.word	0x000003c0
        /*0120*/ 	.word	0x000000ff
        /*0124*/ 	.word	0x0002e450
        /*0128*/ 	.short	0x0100
        /*012a*/ 	.byte	0x08
	.zero		1


	//   ....[1]....
        /*012c*/ 	.word	0x000003d0
        /*0130*/ 	.word	0x000000ff
        /*0134*/ 	.word	0x0002e460
        /*0138*/ 	.short	0x0100
        /*013a*/ 	.byte	0x08
	.zero		1


	//   ....[2]....
        /*013c*/ 	.word	0x000003e0
        /*0140*/ 	.word	0x000000ff
        /*0144*/ 	.word	0x0002e458
        /*0148*/ 	.short	0x0100
        /*014a*/ 	.byte	0x08
	.zero		1


	//   ....[3]....
        /*014c*/ 	.word	0x000003f0
        /*0150*/ 	.word	0x000000ff
        /*0154*/ 	.word	0x0002e468
        /*0158*/ 	.short	0x0100
        /*015a*/ 	.byte	0x08
	.zero		1


	//   ....[4]....
        /*015c*/ 	.word	0x00000520
        /*0160*/ 	.word	0x000000ff
        /*0164*/ 	.word	0x0002e400
        /*0168*/ 	.short	0x0100
        /*016a*/ 	.byte	0x08
	.zero		1


	//   ....[5]....
        /*016c*/ 	.word	0x00000530
        /*0170*/ 	.word	0x000000ff
        /*0174*/ 	.word	0x0002e428
        /*0178*/ 	.short	0x0100
        /*017a*/ 	.byte	0x08
	.zero		1


	//   ....[6]....
        /*017c*/ 	.word	0x00000540
        /*0180*/ 	.word	0x000000ff
        /*0184*/ 	.word	0x0002e408
        /*0188*/ 	.short	0x0100
        /*018a*/ 	.byte	0x08
	.zero		1


	//   ....[7]....
        /*018c*/ 	.word	0x00000550
        /*0190*/ 	.word	0x000000ff
        /*0194*/ 	.word	0x0002e430
        /*0198*/ 	.short	0x0100
        /*019a*/ 	.byte	0x08
	.zero		1


	//   ....[8]....
        /*019c*/ 	.word	0x00000560
        /*01a0*/ 	.word	0x000000ff
        /*01a4*/ 	.word	0x0002e410
        /*01a8*/ 	.short	0x0100
        /*01aa*/ 	.byte	0x08
	.zero		1


	//   ....[9]....
        /*01ac*/ 	.word	0x00000570
        /*01b0*/ 	.word	0x000000ff
        /*01b4*/ 	.word	0x0002e438
        /*01b8*/ 	.short	0x0100
        /*01ba*/ 	.byte	0x08
	.zero		1


	//   ....[10]....
        /*01bc*/ 	.word	0x00000580
        /*01c0*/ 	.word	0x000000ff
        /*01c4*/ 	.word	0x0002e418
        /*01c8*/ 	.short	0x0100
        /*01ca*/ 	.byte	0x08
	.zero		1


	//   ....[11]....
        /*01cc*/ 	.word	0x00000590
        /*01d0*/ 	.word	0x000000ff
        /*01d4*/ 	.word	0x0002e440
        /*01d8*/ 	.short	0x0100
        /*01da*/ 	.byte	0x08
	.zero		1


	//   ....[12]....
        /*01dc*/ 	.word	0x000005a0
        /*01e0*/ 	.word	0x000000ff
        /*01e4*/ 	.word	0x0002e420
        /*01e8*/ 	.short	0x0100
        /*01ea*/ 	.byte	0x08
	.zero		1


	//   ....[13]....
        /*01ec*/ 	.word	0x000005b0
        /*01f0*/ 	.word	0x000000ff
        /*01f4*/ 	.word	0x0002e448
        /*01f8*/ 	.short	0x0100
        /*01fa*/ 	.byte	0x08
	.zero		1


	//   ....[14]....
        /*01fc*/ 	.word	0x000006e0
        /*0200*/ 	.word	0x000000ff
        /*0204*/ 	.word	0x0002e470
        /*0208*/ 	.short	0x0100
        /*020a*/ 	.byte	0x08
	.zero		1


	//   ....[15]....
        /*020c*/ 	.word	0x000006f0
        /*0210*/ 	.word	0x000000ff
        /*0214*/ 	.word	0x0002e480
        /*0218*/ 	.short	0x0100
        /*021a*/ 	.byte	0x08
	.zero		1


	//   ....[16]....
        /*021c*/ 	.word	0x00000700
        /*0220*/ 	.word	0x000000ff
        /*0224*/ 	.word	0x0002e478
        /*0228*/ 	.short	0x0100
        /*022a*/ 	.byte	0x08
	.zero		1


	//   ....[17]....
        /*022c*/ 	.word	0x00000710
        /*0230*/ 	.word	0x000000ff
        /*0234*/ 	.word	0x0002e488
        /*0238*/ 	.short	0x0100
        /*023a*/ 	.byte	0x08
	.zero		1


	//   ....[18]....
        /*023c*/ 	.word	0x00000850
        /*0240*/ 	.word	0x000000ff
        /*0244*/ 	.word	0x0002e490
        /*0248*/ 	.short	0x0100
        /*024a*/ 	.byte	0x06
	.zero		1


	//   ....[19]....
        /*024c*/ 	.word	0x00000860
        /*0250*/ 	.word	0x000000ff
        /*0254*/ 	.word	0x0002e498
        /*0258*/ 	.short	0x0100
        /*025a*/ 	.byte	0x06
	.zero		1


	//   ....[20]....
        /*025c*/ 	.word	0x00000870
        /*0260*/ 	.word	0x000000ff
        /*0264*/ 	.word	0x0002e4a0
        /*0268*/ 	.short	0x0100
        /*026a*/ 	.byte	0x06
	.zero		1


	//   ....[21]....
        /*026c*/ 	.word	0x00000880
        /*0270*/ 	.word	0x000000ff
        /*0274*/ 	.word	0x0002e4a8
        /*0278*/ 	.short	0x0100
        /*027a*/ 	.byte	0x06
	.zero		1


	//   ....[22]....
        /*027c*/ 	.word	0x00000980
        /*0280*/ 	.word	0x000000ff
        /*0284*/ 	.word	0x0002e4c0
        /*0288*/ 	.short	0x0100
        /*028a*/ 	.byte	0x08
	.zero		1


	//   ....[23]....
        /*028c*/ 	.word	0x00000990
        /*0290*/ 	.word	0x000000ff
        /*0294*/ 	.word	0x0002e4e0
        /*0298*/ 	.short	0x0100
        /*029a*/ 	.byte	0x08
	.zero		1


	//   ....[24]....
        /*029c*/ 	.word	0x000009a0
        /*02a0*/ 	.word	0x000000ff
        /*02a4*/ 	.word	0x0002e4c8
        /*02a8*/ 	.short	0x0100
        /*02aa*/ 	.byte	0x08
	.zero		1


	//   ....[25]....
        /*02ac*/ 	.word	0x000009b0
        /*02b0*/ 	.word	0x000000ff
        /*02b4*/ 	.word	0x0002e4e8
        /*02b8*/ 	.short	0x0100
        /*02ba*/ 	.byte	0x08
	.zero		1


	//   ....[26]....
        /*02bc*/ 	.word	0x000009c0
        /*02c0*/ 	.word	0x000000ff
        /*02c4*/ 	.word	0x0002e4d0
        /*02c8*/ 	.short	0x0100
        /*02ca*/ 	.byte	0x08
	.zero		1


	//   ....[27]....
        /*02cc*/ 	.word	0x000009d0
        /*02d0*/ 	.word	0x000000ff
        /*02d4*/ 	.word	0x0002e4f0
        /*02d8*/ 	.short	0x0100
        /*02da*/ 	.byte	0x08
	.zero		1


	//   ....[28]....
        /*02dc*/ 	.word	0x000009e0
        /*02e0*/ 	.word	0x000000ff
        /*02e4*/ 	.word	0x0002e4d8
        /*02e8*/ 	.short	0x0100
        /*02ea*/ 	.byte	0x08
	.zero		1


	//   ....[29]....
        /*02ec*/ 	.word	0x000009f0
        /*02f0*/ 	.word	0x000000ff
        /*02f4*/ 	.word	0x0002e4f8
        /*02f8*/ 	.short	0x0100
        /*02fa*/ 	.byte	0x08
	.zero		1


	//   ....[30]....
        /*02fc*/ 	.word	0x00000b00
        /*0300*/ 	.word	0x000000ff
        /*0304*/ 	.word	0x0002e4b0
        /*0308*/ 	.short	0x0100
        /*030a*/ 	.byte	0x06
	.zero		1


	//   ....[31]....
        /*030c*/ 	.word	0x00001500
        /*0310*/ 	.word	0x000000ff
        /*0314*/ 	.word	0x0002e450
        /*0318*/ 	.short	0x010a
        /*031a*/ 	.byte	0x04
	.zero		1


	//   ....[32]....
        /*031c*/ 	.word	0x00001590
        /*0320*/ 	.word	0x000000ff
        /*0324*/ 	.word	0x0002e400
        /*0328*/ 	.short	0x010a
        /*032a*/ 	.byte	0x05
	.zero		1


	//   ....[33]....
        /*032c*/ 	.word	0x00001600
        /*0330*/ 	.word	0x000000ff
        /*0334*/ 	.word	0xfffffff8
        /*0338*/ 	.short	0x010a
        /*033a*/ 	.byte	0x06
	.zero		1


	//   ....[34]....
        /*033c*/ 	.word	0x00002d90
        /*0340*/ 	.word	0x0000001a
        /*0344*/ 	.word	0x00000000
        /*0348*/ 	.short	0x0101
        /*034a*/ 	.byte	0x04
	.zero		1


	//   ....[35]....
        /*034c*/ 	.word	0x000030b0
        /*0350*/ 	.word	0x000000ff
        /*0354*/ 	.word	0x0002e400
        /*0358*/ 	.short	0x010a
        /*035a*/ 	.byte	0x06
	.zero		1


	//   ....[36]....
        /*035c*/ 	.word	0x00003290
        /*0360*/ 	.word	0x000000ff
        /*0364*/ 	.word	0x00000000
        /*0368*/ 	.short	0x0101
        /*036a*/ 	.byte	0x05
	.zero		1


	//   ....[37]....
        /*036c*/ 	.word	0x000033f0
        /*0370*/ 	.word	0x000000ff
        /*0374*/ 	.word	0x0002e400
        /*0378*/ 	.short	0x010a
        /*037a*/ 	.byte	0x06
	.zero		1


	//   ....[38]....
        /*037c*/ 	.word	0x000048e0
        /*0380*/ 	.word	0x000000ff
        /*0384*/ 	.word	0x0002e400
        /*0388*/ 	.short	0x010a
        /*038a*/ 	.byte	0x0a
	.zero		1


	//   ....[39]....
        /*038c*/ 	.word	0x00004fa0
        /*0390*/ 	.word	0x000000ff
        /*0394*/ 	.word	0x0002e400
        /*0398*/ 	.short	0x010a
        /*039a*/ 	.byte	0x0a
	.zero		1


	//   ....[40]....
        /*039c*/ 	.word	0x00005170
        /*03a0*/ 	.word	0x000000ff
        /*03a4*/ 	.word	0x00000000
        /*03a8*/ 	.short	0x0101
        /*03aa*/ 	.byte	0x0a
	.zero		1


	//   ....[41]....
        /*03ac*/ 	.word	0x00005220
        /*03b0*/ 	.word	0x000000ff
        /*03b4*/ 	.word	0x00000000
        /*03b8*/ 	.short	0x0101
        /*03ba*/ 	.byte	0x04
	.zero		1


	//   ....[42]....
        /*03bc*/ 	.word	0x000053d0
        /*03c0*/ 	.word	0x000000ff
        /*03c4*/ 	.word	0x0002e400
        /*03c8*/ 	.short	0x010a
        /*03ca*/ 	.byte	0x06
	.zero		1


	//   ....[43]....
        /*03cc*/ 	.word	0x00006e00
        /*03d0*/ 	.word	0x000000ff
        /*03d4*/ 	.word	0x0002e400
        /*03d8*/ 	.short	0x010a
        /*03da*/ 	.byte	0x0a
	.zero		1


	//   ....[44]....
        /*03dc*/ 	.word	0x00007490
        /*03e0*/ 	.word	0x000000ff
        /*03e4*/ 	.word	0x0002e400
        /*03e8*/ 	.short	0x010a
        /*03ea*/ 	.byte	0x0a
	.zero		1


	//   ....[45]....
        /*03ec*/ 	.word	0x00007660
        /*03f0*/ 	.word	0x000000ff
        /*03f4*/ 	.word	0x00000000
        /*03f8*/ 	.short	0x0101
        /*03fa*/ 	.byte	0x0a
	.zero		1


	//   ....[46]....
        /*03fc*/ 	.word	0x00007710
        /*0400*/ 	.word	0x000000ff
        /*0404*/ 	.word	0x00000000
        /*0408*/ 	.short	0x0101
        /*040a*/ 	.byte	0x04
	.zero		1


	//   ....[47]....
        /*040c*/ 	.word	0x000078d0
        /*0410*/ 	.word	0x000000ff
        /*0414*/ 	.word	0x00000000
        /*0418*/ 	.short	0x0101
        /*041a*/ 	.byte	0x05
	.zero		1


	//   ....[48]....
        /*041c*/ 	.word	0x00007960
        /*0420*/ 	.word	0x000000ff
        /*0424*/ 	.word	0x00000000
        /*0428*/ 	.short	0x0101
        /*042a*/ 	.byte	0x04
	.zero		1


	//   ....[49]....
        /*042c*/ 	.word	0x000080f0
        /*0430*/ 	.word	0x000000ff
        /*0434*/ 	.word	0x00000008
        /*0438*/ 	.short	0x010a
        /*043a*/ 	.byte	0x05
	.zero		1


	//   ....[50]....
        /*043c*/ 	.word	0x0000a080
        /*0440*/ 	.word	0x00000000
        /*0444*/ 	.word	0x0002e490
        /*0448*/ 	.short	0x0101
        /*044a*/ 	.byte	0x26
	.zero		1


	//   ....[51]....
        /*044c*/ 	.word	0x0000a450
        /*0450*/ 	.word	0x00000007
        /*0454*/ 	.word	0x0002e460
        /*0458*/ 	.short	0x010a
        /*045a*/ 	.byte	0x3f
	.zero		1


	//   ....[52]....
        /*045c*/ 	.word	0x0000a770
        /*0460*/ 	.word	0x00000007
        /*0464*/ 	.word	0x0002e4b0
        /*0468*/ 	.short	0x0101
        /*046a*/ 	.byte	0x3f
	.zero		1


	//   ....[53]....
        /*046c*/ 	.word	0x0000a780
        /*0470*/ 	.word	0x00000007
        /*0474*/ 	.word	0x0002e4b0
        /*0478*/ 	.short	0x010a
        /*047a*/ 	.byte	0x3f
	.zero		1


	//   ....[54]....
        /*047c*/ 	.word	0x0000a820
        /*0480*/ 	.word	0x00000004
        /*0484*/ 	.word	0x0002e460
        /*0488*/ 	.short	0x010a
        /*048a*/ 	.byte	0x3f
	.zero		1


	//   ....[55]....
        /*048c*/ 	.word	0x0000aef0
        /*0490*/ 	.word	0x00000008
        /*0494*/ 	.word	0x0002e428
        /*0498*/ 	.short	0x010a
        /*049a*/ 	.byte	0x3f
	.zero		1


	//   ....[56]....
        /*049c*/ 	.word	0x0000b210
        /*04a0*/ 	.word	0x00000005
        /*04a4*/ 	.word	0x0002e4b0
        /*04a8*/ 	.short	0x0101
        /*04aa*/ 	.byte	0x3f
	.zero		1


	//   ....[57]....
        /*04ac*/ 	.word	0x0000b220
        /*04b0*/ 	.word	0x00000005
        /*04b4*/ 	.word	0x0002e4b0
        /*04b8*/ 	.short	0x010a
        /*04ba*/ 	.byte	0x3f
	.zero		1


	//   ....[58]....
        /*04bc*/ 	.word	0x0000b2d0
        /*04c0*/ 	.word	0x00000007
        /*04c4*/ 	.word	0x0002e428
        /*04c8*/ 	.short	0x010a
        /*04ca*/ 	.byte	0x3f
	.zero		1


	//   ....[59]....
        /*04cc*/ 	.word	0x0000b640
        /*04d0*/ 	.word	0x00000007
        /*04d4*/ 	.word	0x0002e428
        /*04d8*/ 	.short	0x010a
        /*04da*/ 	.byte	0x3f
	.zero		1


	//   ....[60]....
        /*04dc*/ 	.word	0x0000b980
        /*04e0*/ 	.word	0x00000007
        /*04e4*/ 	.word	0x0002e428
        /*04e8*/ 	.short	0x010a
        /*04ea*/ 	.byte	0x3f
	.zero		1


	//   ....[61]....
        /*04ec*/ 	.word	0x0000bd10
        /*04f0*/ 	.word	0x00000003
        /*04f4*/ 	.word	0x0002e450
        /*04f8*/ 	.short	0x010a
        /*04fa*/ 	.byte	0x3f
	.zero		1


	//   ....[62]....
        /*04fc*/ 	.word	0x0000bd70
        /*0500*/ 	.word	0x00000005
        /*0504*/ 	.word	0x0002e400
        /*0508*/ 	.short	0x010a
        /*050a*/ 	.byte	0x3f
	.zero		1


	//   ....[63]....
        /*050c*/ 	.word	0x0000bde0
        /*0510*/ 	.word	0x00000000
        /*0514*/ 	.word	0xfffffff8
        /*0518*/ 	.short	0x010a
        /*051a*/ 	.byte	0x3f
	.zero		1


	//   ....[64]....
        /*051c*/ 	.word	0x0000be40
        /*0520*/ 	.word	0x0000000b
        /*0524*/ 	.word	0x0002e400
        /*0528*/ 	.short	0x010a
        /*052a*/ 	.byte	0x3f
	.zero		1


	//   ....[65]....
        /*052c*/ 	.word	0x0000bea0
        /*0530*/ 	.word	0x00000008
        /*0534*/ 	.word	0x0002e400
        /*0538*/ 	.short	0x010a
        /*053a*/ 	.byte	0x3f
	.zero		1


	//   ....[66]....
        /*053c*/ 	.word	0x0000bf00
        /*0540*/ 	.word	0x0000000e
        /*0544*/ 	.word	0x0002e400
        /*0548*/ 	.short	0x010a
        /*054a*/ 	.byte	0x3f
	.zero		1


	//   ....[67]....
        /*054c*/ 	.word	0x0000bf60
        /*0550*/ 	.word	0x00000008
        /*0554*/ 	.word	0x0002e400
        /*0558*/ 	.short	0x010a
        /*055a*/ 	.byte	0x3f
	.zero		1


	//   ....[68]....
        /*055c*/ 	.word	0x0000bfc0
        /*0560*/ 	.word	0x0000000e
        /*0564*/ 	.word	0x0002e400
        /*0568*/ 	.short	0x010a
        /*056a*/ 	.byte	0x3f
	.zero		1


	//   ....[69]....
        /*056c*/ 	.word	0x0000c030
        /*0570*/ 	.word	0x00000003
        /*0574*/ 	.word	0x00000008
        /*0578*/ 	.short	0x010a
        /*057a*/ 	.byte	0x3f
	.zero		1


	//   ....[70]....
        /*057c*/ 	.word	0x0000c100
        /*0580*/ 	.word	0x00000007
        /*0584*/ 	.word	0x0002e460
        /*0588*/ 	.short	0x010a
        /*058a*/ 	.byte	0x3f
	.zero		1


	//   ....[71]....
        /*058c*/ 	.word	0x0000c150
        /*0590*/ 	.word	0x00000007
        /*0594*/ 	.word	0x0002e4b0
        /*0598*/ 	.short	0x010a
        /*059a*/ 	.byte	0x3f
	.zero		1


	//   ....[72]....
        /*059c*/ 	.word	0x0000c1a0
        /*05a0*/ 	.word	0x00000004
        /*05a4*/ 	.word	0x0002e460
        /*05a8*/ 	.short	0x010a
        /*05aa*/ 	.byte	0x3f
	.zero		1


	//   ....[73]....
        /*05ac*/ 	.word	0x0000c270
        /*05b0*/ 	.word	0x00000008
        /*05b4*/ 	.word	0x0002e428
        /*05b8*/ 	.short	0x010a
        /*05ba*/ 	.byte	0x3f
	.zero		1


	//   ....[74]....
        /*05bc*/ 	.word	0x0000c2c0
        /*05c0*/ 	.word	0x00000005
        /*05c4*/ 	.word	0x0002e4b0
        /*05c8*/ 	.short	0x010a
        /*05ca*/ 	.byte	0x3f
	.zero		1


	//   ....[75]....
        /*05cc*/ 	.word	0x0000c310
        /*05d0*/ 	.word	0x00000007
        /*05d4*/ 	.word	0x0002e428
        /*05d8*/ 	.short	0x010a
        /*05da*/ 	.byte	0x3f
	.zero		1


	//   ....[76]....
        /*05dc*/ 	.word	0x0000c360
        /*05e0*/ 	.word	0x00000007
        /*05e4*/ 	.word	0x0002e428
        /*05e8*/ 	.short	0x010a
        /*05ea*/ 	.byte	0x3f
	.zero		1


	//   ....[77]....
        /*05ec*/ 	.word	0x0000c3b0
        /*05f0*/ 	.word	0x00000007
        /*05f4*/ 	.word	0x0002e428
        /*05f8*/ 	.short	0x010a
        /*05fa*/ 	.byte	0x3f
	.zero		1


	//----- nvinfo : EIATTR_NUM_MBARRIERS
	.align		4
.L_38:
        /*05fc*/ 	.byte	0x03, 0x38
        /*05fe*/ 	.short	0x001f


	//----- nvinfo : EIATTR_EXIT_INSTR_OFFSETS
	.align		4
        /*0600*/ 	.byte	0x04, 0x1c
        /*0602*/ 	.short	(.L_40 - .L_39)


	//   ....[0]....
.L_39:
        /*0604*/ 	.word	0x00000b60


	//   ....[1]....
        /*0608*/ 	.word	0x00000bd0


	//   ....[2]....
        /*060c*/ 	.word	0x0000a0b0


	//   ....[3]....
        /*0610*/ 	.word	0x0000a110


	//   ....[4]....
        /*0614*/ 	.word	0x0000a140


	//   ....[5]....
        /*0618*/ 	.word	0x0000ab30


	//   ....[6]....
        /*061c*/ 	.word	0x0000ab60


	//   ....[7]....
        /*0620*/ 	.word	0x0000bcf0


	//----- nvinfo : EIATTR_MAX_THREADS
	.align		4
.L_40:
        /*0624*/ 	.byte	0x04, 0x05
        /*0626*/ 	.short	(.L_42 - .L_41)
.L_41:
        /*0628*/ 	.word	0x00000180
        /*062c*/ 	.word	0x00000001
        /*0630*/ 	.word	0x00000001


	//----- nvinfo : EIATTR_CRS_STACK_SIZE
	.align		4
.L_42:
        /*0634*/ 	.byte	0x04, 0x1e
        /*0636*/ 	.short	(.L_44 - .L_43)
.L_43:
        /*0638*/ 	.word	0x00000000


	//----- nvinfo : EIATTR_CBANK_PARAM_SIZE
	.align		4
.L_44:
        /*063c*/ 	.byte	0x03, 0x19
        /*063e*/ 	.short	0x0870


	//----- nvinfo : EIATTR_PARAM_CBANK
	.align		4
        /*0640*/ 	.byte	0x04, 0x0a
        /*0642*/ 	.short	(.L_46 - .L_45)
	.align		4
.L_45:
        /*0644*/ 	.word	index@(.nv.constant0._ZN7cutlass13device_kernelINS_4fmha6kernel28FmhaKernelTmaWarpSpecializedINS1_10collective30FmhaMainloopTmaWarpSpecializedINS_6half_tEffN4cute5tupleIJNS7_1CILi128EEENS9_ILi64EEENS9_ILi192EEEEEENS8_IJiNS9_ILi1EEENS8_IJiiEEEEEESG_SG_NS4_12CausalFusionEJNS2_6OptionILNS2_3TagE0ENS9_ILb1EEEEENSI_ILSJ_2ESK_EEEEENS4_15FmhaFwdEpilogueIS6_fNS8_IJSB_SC_SB_EEEEENS2_23PersistentTileSchedulerEJSL_SM_EEEEEvNT_6ParamsE)
        /*0648*/ 	.short	0x0210
        /*064a*/ 	.short	0x0870


	//----- nvinfo : EIATTR_SW_WAR
	.align		4
.L_46:
        /*064c*/ 	.byte	0x04, 0x36
        /*064e*/ 	.short	(.L_48 - .L_47)
.L_47:
        /*0650*/ 	.word	0x00000008
.L_48:


//--------------------- .nv.callgraph             --------------------------
	.section	.nv.callgraph,"",@"SHT_CUDA_CALLGRAPH"
	.align	4
	.sectionentsize	8
	.align		4
        /*0000*/ 	.word	0x00000000
	.align		4
        /*0004*/ 	.word	0xffffffff
	.align		4
        /*0008*/ 	.word	index@(_ZN7cutlass13device_kernelINS_4fmha6kernel28FmhaKernelTmaWarpSpecializedINS1_10collective30FmhaMainloopTmaWarpSpecializedINS_6half_tEffN4cute5tupleIJNS7_1CILi128EEENS9_ILi64EEENS9_ILi192EEEEEENS8_IJiNS9_ILi1EEENS8_IJiiEEEEEESG_SG_NS4_12CausalFusionEJNS2_6OptionILNS2_3TagE0ENS9_ILb1EEEEENSI_ILSJ_2ESK_EEEEENS4_15FmhaFwdEpilogueIS6_fNS8_IJSB_SC_SB_EEEEENS2_23PersistentTileSchedulerEJSL_SM_EEEEEvNT_6ParamsE)
	.align		4
        /*000c*/ 	.word	index@(__assertfail)
	.align		4
        /*0010*/ 	.word	0x00000000
	.align		4
        /*0014*/ 	.word	0xfffffffe
	.align		4
        /*0018*/ 	.word	0x00000000
	.align		4
        /*001c*/ 	.word	0xfffffffd
	.align		4
        /*0020*/ 	.word	0x00000000
	.align		4
        /*0024*/ 	.word	0xfffffffc


//--------------------- .nv.constant4             --------------------------
	.section	.nv.constant4,"a",@progbits
	.align	8
	.align		8
.nv.constant4:
        /*0000*/ 	.dword	__assertfail
	.align		8
        /*0008*/ 	.dword	__unnamed_1
	.align		8
        /*0010*/ 	.dword	__unnamed_2
	.align		8
        /*0018*/ 	.dword	_ZN39_INTERNAL_9d73453c_4_k_cu_a314f3ec_34064cuda3std3__45__cpo5beginE
	.align		8
        /*0020*/ 	.dword	_ZN39_INTERNAL_9d73453c_4_k_cu_a314f3ec_34064cuda3std3__45__cpo3endE
	.align		8
        /*0028*/ 	.dword	_ZN39_INTERNAL_9d73453c_4_k_cu_a314f3ec_34064cuda3std3__45__cpo6cbeginE
	.align		8
        /*0030*/ 	.dword	_ZN39_INTERNAL_9d73453c_4_k_cu_a314f3ec_34064cuda3std3__45__cpo4cendE
	.align		8
        /*0038*/ 	.dword	_ZN39_INTERNAL_9d73453c_4_k_cu_a314f3ec_34064cuda3std3__441_GLOBAL__N__9d73453c_4_k_cu_a314f3ec_34066ignoreE
	.align		8
        /*0040*/ 	.dword	_ZN39_INTERNAL_9d73453c_4_k_cu_a314f3ec_34064cuda3std3__419piecewise_constructE
	.align		8
        /*0048*/ 	.dword	_ZN39_INTERNAL_9d73453c_4_k_cu_a314f3ec_34064cuda3std3__48in_placeE
	.align		8
        /*0050*/ 	.dword	_ZN39_INTERNAL_9d73453c_4_k_cu_a314f3ec_34064cuda3std6ranges3__45__cpo4swapE
	.align		8
        /*0058*/ 	.dword	_ZN39_INTERNAL_9d73453c_4_k_cu_a314f3ec_34064cuda3std6ranges3__45__cpo9iter_moveE
	.align		8
        /*0060*/ 	.dword	_ZN39_INTERNAL_9d73453c_4_k_cu_a314f3ec_34064cute7productE
	.align		8
        /*0068*/ 	.dword	_ZN39_INTERNAL_9d73453c_4_k_cu_a314f3ec_34064cute1_E
	.align		8
        /*0070*/ 	.dword	$str$24
	.align		8
        /*0078*/ 	.dword	$str$25


//--------------------- .text._ZN7cutlass13device_kernelINS_4fmha6kernel28FmhaKernelTmaWarpSpecializedINS1_10collective30FmhaMainloopTmaWarpSpecializedINS_6half_tEffN4cute5tupleIJNS7_1CILi128EEENS9_ILi64EEENS9_ILi192EEEEEENS8_IJiNS9_ILi1EEENS8_IJiiEEEEEESG_SG_NS4_12CausalFusionEJNS2_6OptionILNS2_3TagE0ENS9_ILb1EEEEENSI_ILSJ_2ESK_EEEEENS4_15FmhaFwdEpilogueIS6_fNS8_IJSB_SC_SB_EEEEENS2_23PersistentTileSchedulerEJSL_SM_EEEEEvNT_6ParamsE --------------------------
	.section	.text._ZN7cutlass13device_kernelINS_4fmha6kernel28FmhaKernelTmaWarpSpecializedINS1_10collective30FmhaMainloopTmaWarpSpecializedINS_6half_tEffN4cute5tupleIJNS7_1CILi128EEENS9_ILi64EEENS9_ILi192EEEEEENS8_IJiNS9_ILi1EEENS8_IJiiEEEEEESG_SG_NS4_12CausalFusionEJNS2_6OptionILNS2_3TagE0ENS9_ILb1EEEEENSI_ILSJ_2ESK_EEEEENS4_15FmhaFwdEpilogueIS6_fNS8_IJSB_SC_SB_EEEEENS2_23PersistentTileSchedulerEJSL_SM_EEEEEvNT_6ParamsE,"ax",@progbits
	.align	128
.text._ZN7cutlass13device_kernelINS_4fmha6kernel28FmhaKernelTmaWarpSpecializedINS1_10collective30FmhaMainloopTmaWarpSpecializedINS_6half_tEffN4cute5tupleIJNS7_1CILi128EEENS9_ILi64EEENS9_ILi192EEEEEENS8_IJiNS9_ILi1EEENS8_IJiiEEEEEESG_SG_NS4_12CausalFusionEJNS2_6OptionILNS2_3TagE0ENS9_ILb1EEEEENSI_ILSJ_2ESK_EEEEENS4_15FmhaFwdEpilogueIS6_fNS8_IJSB_SC_SB_EEEEENS2_23PersistentTileSchedulerEJSL_SM_EEEEEvNT_6ParamsE:
        .type           _ZN7cutlass13device_kernelINS_4fmha6kernel28FmhaKernelTmaWarpSpecializedINS1_10collective30FmhaMainloopTmaWarpSpecializedINS_6half_tEffN4cute5tupleIJNS7_1CILi128EEENS9_ILi64EEENS9_ILi192EEEEEENS8_IJiNS9_ILi1EEENS8_IJiiEEEEEESG_SG_NS4_12CausalFusionEJNS2_6OptionILNS2_3TagE0ENS9_ILb1EEEEENSI_ILSJ_2ESK_EEEEENS4_15FmhaFwdEpilogueIS6_fNS8_IJSB_SC_SB_EEEEENS2_23PersistentTileSchedulerEJSL_SM_EEEEEvNT_6ParamsE,@function
        .size           _ZN7cutlass13device_kernelINS_4fmha6kernel28FmhaKernelTmaWarpSpecializedINS1_10collective30FmhaMainloopTmaWarpSpecializedINS_6half_tEffN4cute5tupleIJNS7_1CILi128EEENS9_ILi64EEENS9_ILi192EEEEEENS8_IJiNS9_ILi1EEENS8_IJiiEEEEEESG_SG_NS4_12CausalFusionEJNS2_6OptionILNS2_3TagE0ENS9_ILb1EEEEENSI_ILSJ_2ESK_EEEEENS4_15FmhaFwdEpilogueIS6_fNS8_IJSB_SC_SB_EEEEENS2_23PersistentTileSchedulerEJSL_SM_EEEEEvNT_6ParamsE,(.L_x_154 - _ZN7cutlass13device_kernelINS_4fmha6kernel28FmhaKernelTmaWarpSpecializedINS1_10collective30FmhaMainloopTmaWarpSpecializedINS_6half_tEffN4cute5tupleIJNS7_1CILi128EEENS9_ILi64EEENS9_ILi192EEEEEENS8_IJiNS9_ILi1EEENS8_IJiiEEEEEESG_SG_NS4_12CausalFusionEJNS2_6OptionILNS2_3TagE0ENS9_ILb1EEEEENSI_ILSJ_2ESK_EEEEENS4_15FmhaFwdEpilogueIS6_fNS8_IJSB_SC_SB_EEEEENS2_23PersistentTileSchedulerEJSL_SM_EEEEEvNT_6ParamsE)
        .other          _ZN7cutlass13device_kernelINS_4fmha6kernel28FmhaKernelTmaWarpSpecializedINS1_10collective30FmhaMainloopTmaWarpSpecializedINS_6half_tEffN4cute5tupleIJNS7_1CILi128EEENS9_ILi64EEENS9_ILi192EEEEEENS8_IJiNS9_ILi1EEENS8_IJiiEEEEEESG_SG_NS4_12CausalFusionEJNS2_6OptionILNS2_3TagE0ENS9_ILb1EEEEENSI_ILSJ_2ESK_EEEEENS4_15FmhaFwdEpilogueIS6_fNS8_IJSB_SC_SB_EEEEENS2_23PersistentTileSchedulerEJSL_SM_EEEEEvNT_6ParamsE,@"STO_CUDA_ENTRY STV_DEFAULT"
_ZN7cutlass13device_kernelINS_4fmha6kernel28FmhaKernelTmaWarpSpecializedINS1_10collective30FmhaMainloopTmaWarpSpecializedINS_6half_tEffN4cute5tupleIJNS7_1CILi128EEENS9_ILi64EEENS9_ILi192EEEEEENS8_IJiNS9_ILi1EEENS8_IJiiEEEEEESG_SG_NS4_12CausalFusionEJNS2_6OptionILNS2_3TagE0ENS9_ILb1EEEEENSI_ILSJ_2ESK_EEEEENS4_15FmhaFwdEpilogueIS6_fNS8_IJSB_SC_SB_EEEEENS2_23PersistentTileSchedulerEJSL_SM_EEEEEvNT_6ParamsE:
[----:B------:R-:W1:Y:S01]  /*0000*/  LDC R1, c[0x0][0x28] ;  /* 0x00000a00ff017b82 */ /* 0x000e620000000800 */
[----:B------:R-:W2:Y:S07]  /*0010*/  S2R R2, SR_TID.X ;  /* 0x0000000000027919 */ /* 0x000eae0000002100 */
[----:B------:R-:W3:Y:S01]  /*0020*/  S2UR UR6, SR_CTAID.X ;  /* 0x00000000000679c3 */ /* 0x000ee20000002500 */
[----:B------:R-:W-:Y:S01]  /*0030*/  ELECT P1, URZ, PT ;  /* 0x00000000003f782f */ /* 0x000fe20003820000 */
[----:B------:R-:W-:Y:S01]  /*0040*/  BSSY B0, `(.L_x_0) ;  /* 0x0000018000007945 */ /* 0x000fe20003800000 */
[----:B---3--:R-:W-:-:S02]  /*0050*/  MOV R17, UR6 ;  /* 0x0000000600117c02 */ /* 0x008fc40008000f00 */
[----:B--2---:R-:W-:-:S05]  /*0060*/  SHF.R.U32.HI R0, RZ, 0x5, R2 ;  /* 0x00000005ff007819 */ /* 0x004fca0000011602 */
[----:B------:R-:W2:Y:S02]  /*0070*/  SHFL.IDX PT, R3, R0, RZ, 0x1f ;  /* 0x00001fff00037589 */ /* 0x000ea400000e0000 */
[----:B--2---:R-:W-:Y:S02]  /*0080*/  R2UR UR4, R3 ;  /* 0x00000000030472ca */ /* 0x004fe400000e0000 */
[----:B------:R-:W-:-:S06]  /*0090*/  SHF.R.U32.HI R3, RZ, 0x7, R2 ;  /* 0x00000007ff037819 */ /* 0x000fcc0000011602 */
[----:B------:R-:W2:Y:S05]  /*00a0*/  SHFL.IDX PT, R3, R3, RZ, 0x1f ;  /* 0x00001fff03037589 */ /* 0x000eaa00000e0000 */
[----:B------:R-:W-:Y:S02]  /*00b0*/  USHF.R.S32.HI UR5, URZ, 0x1f, UR4 ;  /* 0x0000001f3f057899 */ /* 0x000fe40008011404 */
[----:B------:R-:W-:Y:S02]  /*00c0*/  ISETP.EQ.AND P2, PT, RZ, UR4, P1 ;  /* 0x00000004ff007c0c */ /* 0x000fe40008f42270 */
[----:B------:R-:W-:-:S04]  /*00d0*/  ULEA.HI UR5, UR5, UR4, URZ, 0x2 ;  /* 0x0000000405057291 */ /* 0x000fc8000f8f103f */
[----:B------:R-:W-:-:S04]  /*00e0*/  ULOP3.LUT UR5, UR5, 0xfffffffc, URZ, 0xc0, !UPT ;  /* 0xfffffffc05057892 */ /* 0x000fc8000f8ec03f */
[----:B------:R-:W-:-:S03]  /*00f0*/  UIADD3 UR5, UR4, -UR5, URZ ;  /* 0x8000000504057290 */ /* 0x000fc6000fffe03f */
[----:B-1----:R-:W-:Y:S09]  /*0100*/  @!P2 BRA `(.L_x_1) ;  /* 0x00000000002ca947 */ /* 0x002ff20003800000 */
[----:B------:R-:W-:Y:S02]  /*0110*/  ULDC.64 UR6, c[0x0][0x198] ;  /* 0x0000660000067ab9 */ /* 0x000fe40000000a00 */
[----:B------:R-:W-:Y:S02]  /*0120*/  UIADD3 UR8, UP0, UR6, 0xf0, URZ ;  /* 0x000000f006087890 */ /* 0x000fe4000ff1e03f */
[----:B------:R-:W-:Y:S02]  /*0130*/  UIADD3 UR10, UP1, UR6, 0x1f0, URZ ;  /* 0x000001f0060a7890 */ /* 0x000fe4000ff3e03f */
[----:B------:R-:W-:Y:S02]  /*0140*/  UIADD3 UR6, UP2, UR6, 0x2f0, URZ ;  /* 0x000002f006067890 */ /* 0x000fe4000ff5e03f */
[----:B------:R-:W-:Y:S02]  /*0150*/  UIADD3.X UR9, URZ, UR7, URZ, UP0, !UPT ;  /* 0x000000073f097290 */ /* 0x000fe400087fe43f */
[----:B------:R-:W-:-:S02]  /*0160*/  UIADD3.X UR11, URZ, UR7, URZ, UP1, !UPT ;  /* 0x000000073f0b7290 */ /* 0x000fc40008ffe43f */
[----:B------:R-:W-:-:S05]  /*0170*/  UIADD3.X UR7, URZ, UR7, URZ, UP2, !UPT ;  /* 0x000000073f077290 */ /* 0x000fca00097fe43f */
[----:B------:R1:W-:Y:S02]  /*0180*/  UTMACCTL.PF [UR8] ;  /* 0x00000000080079b9 */ /* 0x0003e40008040000 */
[----:B------:R1:W-:Y:S02]  /*0190*/  UTMACCTL.PF [UR10] ;  /* 0x000000000a0079b9 */ /* 0x0003e40008040000 */
[----:B------:R1:W-:Y:S02]  /*01a0*/  UTMACCTL.PF [UR6] ;  /* 0x00000000060079b9 */ /* 0x0003e40008040000 */
[----:B-1----:R-:W-:Y:S01]  /*01b0*/  NOP ;  /* 0x0000000000007918 */ /* 0x002fe20000000000 */
.L_x_1:
[----:B------:R-:W-:Y:S05]  /*01c0*/  BSYNC B0 ;  /* 0x0000000000007941 */ /* 0x000fea0003800000 */
.L_x_0:
[----:B------:R-:W1:Y:S01]  /*01d0*/  SHFL.IDX PT, R4, R0, RZ, 0x1f ;  /* 0x00001fff00047589 */ /* 0x000e6200000e0000 */
[----:B--2---:R-:W-:Y:S01]  /*01e0*/  R2UR UR4, R3 ;  /* 0x00000000030472ca */ /* 0x004fe200000e0000 */
[----:B------:R-:W-:Y:S02]  /*01f0*/  UISETP.NE.AND UP0, UPT, UR5, 0x1, UPT ;  /* 0x000000010500788c */ /* 0x000fe4000bf05270 */
[----:B------:R-:W-:-:S10]  /*0200*/  UISETP.NE.AND UP1, UPT, UR5, 0x2, UPT ;  /* 0x000000020500788c */ /* 0x000fd4000bf25270 */
[----:B------:R-:W-:Y:S02]  /*0210*/  UIADD3 UR10, UR4, -0x1, URZ ;  /* 0xffffffff040a7890 */ /* 0x000fe4000fffe03f */
[----:B------:R-:W-:Y:S01]  /*0220*/  MOV R19, UR4 ;  /* 0x0000000400137c02 */ /* 0x000fe20008000f00 */
[----:B------:R-:W-:Y:S02]  /*0230*/  UISETP.EQ.AND UP2, UPT, UR4, URZ, !UP0 ;  /* 0x0000003f0400728c */ /* 0x000fe4000c742270 */
[----:B------:R-:W-:Y:S02]  /*0240*/  UISETP.EQ.AND UP3, UPT, UR4, URZ, !UP1 ;  /* 0x0000003f0400728c */ /* 0x000fe4000cf62270 */
[----:B------:R-:W-:Y:S02]  /*0250*/  UISETP.GE.U32.AND UP4, UPT, UR10, 0x4, UPT ;  /* 0x000000040a00788c */ /* 0x000fe4000bf86070 */
[----:B------:R-:W-:Y:S01]  /*0260*/  USEL UR4, URZ, 0x1, !UP2 ;  /* 0x000000013f047887 */ /* 0x000fe2000d000000 */
[----:B-1----:R-:W-:Y:S01]  /*0270*/  ISETP.NE.AND P0, PT, R4, RZ, PT ;  /* 0x000000ff0400720c */ /* 0x002fe20003f05270 */
[----:B------:R-:W-:Y:S01]  /*0280*/  USEL UR6, URZ, 0x1, !UP3 ;  /* 0x000000013f067887 */ /* 0x000fe2000d800000 */
[----:B------:R-:W-:Y:S01]  /*0290*/  IMAD.U32 R4, RZ, RZ, UR5 ;  /* 0x00000005ff047e24 */ /* 0x000fe2000f8e00ff */
[----:B------:R-:W-:-:S02]  /*02a0*/  USEL UR7, UR4, 0x2, UP4 ;  /* 0x0000000204077887 */ /* 0x000fc4000a000000 */
[----:B------:R-:W-:-:S04]  /*02b0*/  USEL UR4, UR6, 0x2, UP4 ;  /* 0x0000000206047887 */ /* 0x000fc8000a000000 */
[----:B------:R-:W-:Y:S02]  /*02c0*/  MOV R18, UR7 ;  /* 0x0000000700127c02 */ /* 0x000fe40008000f00 */
[----:B------:R-:W-:Y:S02]  /*02d0*/  MOV R16, UR4 ;  /* 0x0000000400107c02 */ /* 0x000fe40008000f00 */
[----:B------:R-:W-:Y:S05]  /*02e0*/  @P0 BRA `(.L_x_2) ;  /* 0x0000000000480947 */ /* 0x000fea0003800000 */
[----:B------:R-:W1:Y:S01]  /*02f0*/  S2UR UR8, SR_CgaCtaId ;  /* 0x00000000000879c3 */ /* 0x000e620000008800 */
[----:B------:R-:W-:Y:S01]  /*0300*/  UMOV UR4, 0x400 ;  /* 0x0000040000047882 */ /* 0x000fe20000000000 */
[----:B------:R-:W-:Y:S01]  /*0310*/  UMOV UR5, 0x1 ;  /* 0x0000000100057882 */ /* 0x000fe20000000000 */
[----:B------:R-:W-:Y:S01]  /*0320*/  UMOV UR6, 0x80 ;  /* 0x0000008000067882 */ /* 0x000fe20000000000 */
[----:B------:R-:W-:Y:S01]  /*0330*/  ELECT P0, URZ, PT ;  /* 0x00000000003f782f */ /* 0x000fe20003800000 */
[----:B------:R-:W-:-:S04]  /*0340*/  UIADD3 UR6, -UR6, 0x100000, URZ ;  /* 0x0010000006067890 */ /* 0x000fc8000fffe13f */
[----:B------:R-:W-:Y:S02]  /*0350*/  USHF.L.U32 UR7, UR6, 0xb, URZ ;  /* 0x0000000b06077899 */ /* 0x000fe4000800063f */
[----:B------:R-:W-:Y:S02]  /*0360*/  USHF.L.U32 UR6, UR6, 0x1, URZ ;  /* 0x0000000106067899 */ /* 0x000fe4000800063f */
[----:B-1----:R-:W-:Y:S02]  /*0370*/  ULEA UR8, UR8, UR4, 0x18 ;  /* 0x0000000408087291 */ /* 0x002fe4000f8ec03f */
[----:B------:R-:W-:-:S04]  /*0380*/  UIADD3 UR4, -UR5, 0x100000, URZ ;  /* 0x0010000005047890 */ /* 0x000fc8000fffe13f */
[----:B------:R-:W-:Y:S02]  /*0390*/  USHF.L.U32 UR5, UR4, 0xb, URZ ;  /* 0x0000000b04057899 */ /* 0x000fe4000800063f */
[----:B------:R-:W-:Y:S01]  /*03a0*/  USHF.L.U32 UR4, UR4, 0x1, URZ ;  /* 0x0000000104047899 */ /* 0x000fe2000800063f */
[----:B------:R-:W1:Y:S11]  /*03b0*/  FENCE.VIEW.ASYNC.S ;  /* 0x00000000000073c6 */ /* 0x000e760000000000 */
[----:B-1----:R1:W2:Y:S01]  /*03c0*/  SYNCS.EXCH.64 URZ, [UR8+0x2e450], UR4 ;  /* 0x02e45004083f75b2 */ /* 0x0022a20008000100 */
[----:B------:R1:W3:Y:S01]  /*03d0*/  SYNCS.EXCH.64 URZ, [UR8+0x2e460], UR6 ;  /* 0x02e46006083f75b2 */ /* 0x0002e20008000100 */
[----:B------:R1:W4:Y:S01]  /*03e0*/  SYNCS.EXCH.64 URZ, [UR8+0x2e458], UR4 ;  /* 0x02e45804083f75b2 */ /* 0x0003220008000100 */
[----:B------:R1:W1:Y:S01]  /*03f0*/  SYNCS.EXCH.64 URZ, [UR8+0x2e468], UR6 ;  /* 0x02e46806083f75b2 */ /* 0x0002620008000100 */
[----:B------:R-:W-:Y:S01]  /*0400*/  NOP ;  /* 0x0000000000007918 */ /* 0x000fe20000000000 */
.L_x_2:
[----:B------:R-:W5:Y:S01]  /*0410*/  SHFL.IDX PT, R3, R0, RZ, 0x1f ;  /* 0x00001fff00037589 */ /* 0x000f6200000e0000 */
[----:B------:R-:W-:Y:S01]  /*0420*/  NOP ;  /* 0x0000000000007918 */ /* 0x000fe20000000000 */
[----:B-----5:R-:W-:-:S13]  /*0430*/  ISETP.NE.AND P0, PT, R3, RZ, PT ;  /* 0x000000ff0300720c */ /* 0x020fda0003f05270 */
[----:B------:R-:W-:Y:S05]  /*0440*/  @P0 BRA `(.L_x_3) ;  /* 0x0000000000600947 */ /* 0x000fea0003800000 */
[----:B-1----:R-:W1:Y:S01]  /*0450*/  S2UR UR5, SR_CgaCtaId ;  /* 0x00000000000579c3 */ /* 0x002e620000008800 */
[----:B------:R-:W-:Y:S01]  /*0460*/  UMOV UR4, 0x400 ;  /* 0x0000040000047882 */ /* 0x000fe20000000000 */
[----:B------:R-:W-:Y:S01]  /*0470*/  UMOV UR6, 0x1 ;  /* 0x0000000100067882 */ /* 0x000fe20000000000 */
[----:B------:R-:W-:Y:S01]  /*0480*/  UMOV UR9, 0x100 ;  /* 0x0000010000097882 */ /* 0x000fe20000000000 */
[----:B------:R-:W-:-:S04]  /*0490*/  UIADD3 UR6, -UR6, 0x100000, URZ ;  /* 0x0010000006067890 */ /* 0x000fc8000fffe13f */
[----:B------:R-:W-:Y:S02]  /*04a0*/  USHF.L.U32 UR7, UR6, 0xb, URZ ;  /* 0x0000000b06077899 */ /* 0x000fe4000800063f */
[----:B------:R-:W-:Y:S01]  /*04b0*/  USHF.L.U32 UR6, UR6, 0x1, URZ ;  /* 0x0000000106067899 */ /* 0x000fe2000800063f */
[----:B------:R-:W-:Y:S01]  /*04c0*/  ELECT P0, URZ, PT ;  /* 0x00000000003f782f */ /* 0x000fe20003800000 */
[----:B-1----:R-:W-:Y:S02]  /*04d0*/  ULEA UR8, UR5, UR4, 0x18 ;  /* 0x0000000405087291 */ /* 0x002fe4000f8ec03f */
[----:B------:R-:W-:-:S04]  /*04e0*/  UIADD3 UR4, -UR9, 0x100000, URZ ;  /* 0x0010000009047890 */ /* 0x000fc8000fffe13f */
[----:B------:R-:W-:Y:S02]  /*04f0*/  USHF.L.U32 UR5, UR4, 0xb, URZ ;  /* 0x0000000b04057899 */ /* 0x000fe4000800063f */
[----:B------:R-:W-:Y:S01]  /*0500*/  USHF.L.U32 UR4, UR4, 0x1, URZ ;  /* 0x0000000104047899 */ /* 0x000fe2000800063f */
[----:B------:R-:W1:Y:S03]  /*0510*/  FENCE.VIEW.ASYNC.S ;  /* 0x00000000000073c6 */ /* 0x000e660000000000 */
[----:B-1----:R1:W1:Y:S08]  /*0520*/  SYNCS.EXCH.64 URZ, [UR8+0x2e400], UR6 ;  /* 0x02e40006083f75b2 */ /* 0x0022700008000100 */
[----:B------:R1:W1:Y:S01]  /*0530*/  SYNCS.EXCH.64 URZ, [UR8+0x2e428], UR4 ;  /* 0x02e42804083f75b2 */ /* 0x0002620008000100 */
        /* <DEDUP_REMOVED lines=8> */
[----:B------:R-:W-:Y:S01]  /*05c0*/  NOP ;  /* 0x0000000000007918 */ /* 0x000fe20000000000 */
.L_x_3:
        /* <DEDUP_REMOVED lines=21> */
[----:B------:R-:W-:Y:S01]  /*0720*/  NOP ;  /* 0x0000000000007918 */ /* 0x000fe20000000000 */
.L_x_4:
[----:B------:R-:W5:Y:S01]  /*0730*/  SHFL.IDX PT, R3, R0, RZ, 0x1f ;  /* 0x00001fff00037589 */ /* 0x000f6200000e0000 */
[----:B------:R-:W-:Y:S01]  /*0740*/  ELECT P0, URZ, PT ;  /* 0x00000000003f782f */ /* 0x000fe20003800000 */
[----:B------:R-:W-:Y:S01]  /*0750*/  NOP ;  /* 0x0000000000007918 */ /* 0x000fe20000000000 */
[----:B-1----:R-:W-:Y:S02]  /*0760*/  UMOV UR4, 0x80 ;  /* 0x0000008000047882 */ /* 0x002fe40000000000 */
[C---:B-----5:R-:W-:Y:S02]  /*0770*/  ISETP.NE.OR P0, PT, R3.reuse, RZ, !P0 ;  /* 0x000000ff0300720c */ /* 0x060fe40004705670 */
[----:B------:R-:W-:-:S11]  /*0780*/  ISETP.NE.AND P3, PT, R3, RZ, PT ;  /* 0x000000ff0300720c */ /* 0x000fd60003f65270 */
[----:B------:R-:W-:Y:S01]  /*0790*/  VOTEU.ALL UP2, P0 ;  /* 0x00000000003f7886 */ /* 0x000fe20000040000 */
[----:B------:R-:W-:Y:S01]  /*07a0*/  VOTEU.ALL UP3, P0 ;  /* 0x00000000003f7886 */ /* 0x000fe20000060000 */
[----:B------:R-:W-:Y:S01]  /*07b0*/  VOTEU.ALL UP4, P0 ;  /* 0x00000000003f7886 */ /* 0x000fe20000080000 */
[----:B------:R-:W-:Y:S02]  /*07c0*/  VOTEU.ALL UP5, P0 ;  /* 0x00000000003f7886 */ /* 0x000fe400000a0000 */
[----:B------:R-:W1:Y:S01]  /*07d0*/  @!UP2 S2UR UR7, SR_CgaCtaId ;  /* 0x000000000007a9c3 */ /* 0x000e620000008800 */
[----:B------:R-:W-:Y:S01]  /*07e0*/  @!UP2 UMOV UR6, 0x400 ;  /* 0x000004000006a882 */ /* 0x000fe20000000000 */
[----:B------:R-:W-:-:S04]  /*07f0*/  @!UP2 UIADD3 UR4, -UR4, 0x100000, URZ ;  /* 0x001000000404a890 */ /* 0x000fc8000fffe13f */
[----:B------:R-:W-:Y:S02]  /*0800*/  @!UP2 USHF.L.U32 UR5, UR4, 0xb, URZ ;  /* 0x0000000b0405a899 */ /* 0x000fe4000800063f */
[----:B------:R-:W-:Y:S02]  /*0810*/  @!UP2 USHF.L.U32 UR4, UR4, 0x1, URZ ;  /* 0x000000010404a899 */ /* 0x000fe4000800063f */
[----:B-1----:R-:W-:Y:S01]  /*0820*/  @!UP2 ULEA UR6, UR7, UR6, 0x18 ;  /* 0x000000060706a291 */ /* 0x002fe2000f8ec03f */
[----:B------:R-:W-:Y:S01]  /*0830*/  VOTEU.ALL UP2, P0 ;  /* 0x00000000003f7886 */ /* 0x000fe20000040000 */
[----:B------:R-:W1:Y:S10]  /*0840*/  FENCE.VIEW.ASYNC.S ;  /* 0x00000000000073c6 */ /* 0x000e740000000000 */
[----:B-1----:R1:W1:Y:S01]  /*0850*/  @!UP2 SYNCS.EXCH.64 URZ, [UR6+0x2e490], UR4 ;  /* 0x02e49004063fa5b2 */ /* 0x0022620008000100 */
[----:B------:R1:W1:Y:S01]  /*0860*/  @!UP3 SYNCS.EXCH.64 URZ, [UR6+0x2e498], UR4 ;  /* 0x02e49804063fb5b2 */ /* 0x0002620008000100 */
[----:B------:R1:W1:Y:S01]  /*0870*/  @!UP4 SYNCS.EXCH.64 URZ, [UR6+0x2e4a0], UR4 ;  /* 0x02e4a004063fc5b2 */ /* 0x0002620008000100 */
[----:B------:R1:W1:Y:S01]  /*0880*/  @!UP5 SYNCS.EXCH.64 URZ, [UR6+0x2e4a8], UR4 ;  /* 0x02e4a804063fd5b2 */ /* 0x0002620008000100 */
[----:B------:R-:W-:Y:S01]  /*0890*/  NOP ;  /* 0x0000000000007918 */ /* 0x000fe20000000000 */
[----:B------:R-:W-:Y:S05]  /*08a0*/  @P3 BRA `(.L_x_5) ;  /* 0x0000000000583947 */ /* 0x000fea0003800000 */
[----:B-1----:R-:W1:Y:S01]  /*08b0*/  S2UR UR5, SR_CgaCtaId ;  /* 0x00000000000579c3 */ /* 0x002e620000008800 */
[----:B------:R-:W-:Y:S01]  /*08c0*/  UMOV UR4, 0x400 ;  /* 0x0000040000047882 */ /* 0x000fe20000000000 */
[----:B------:R-:W-:Y:S01]  /*08d0*/  UMOV UR6, 0x20 ;  /* 0x0000002000067882 */ /* 0x000fe20000000000 */
[----:B------:R-:W-:Y:S01]  /*08e0*/  UMOV UR7, 0x80 ;  /* 0x0000008000077882 */ /* 0x000fe20000000000 */
[----:B------:R-:W-:Y:S01]  /*08f0*/  ELECT P0, URZ, PT ;  /* 0x00000000003f782f */ /* 0x000fe20003800000 */
[----:B-1----:R-:W-:Y:S02]  /*0900*/  ULEA UR8, UR5, UR4, 0x18 ;  /* 0x0000000405087291 */ /* 0x002fe4000f8ec03f */
[----:B------:R-:W-:-:S04]  /*0910*/  UIADD3 UR4, -UR6, 0x100000, URZ ;  /* 0x0010000006047890 */ /* 0x000fc8000fffe13f */
[----:B------:R-:W-:Y:S02]  /*0920*/  USHF.L.U32 UR5, UR4, 0xb, URZ ;  /* 0x0000000b04057899 */ /* 0x000fe4000800063f */
[----:B------:R-:W-:Y:S02]  /*0930*/  USHF.L.U32 UR4, UR4, 0x1, URZ ;  /* 0x0000000104047899 */ /* 0x000fe4000800063f */
        /* <DEDUP_REMOVED lines=13> */
.L_x_5:
[----:B------:R-:W-:Y:S01]  /*0a10*/  VOTEU.ANY UP2, P2 ;  /* 0x00000000003f7886 */ /* 0x000fe20001040100 */
[----:B-1----:R-:W-:Y:S01]  /*0a20*/  R2UR UR8, R19 ;  /* 0x00000000130872ca */ /* 0x002fe200000e0000 */
[----:B------:R-:W-:Y:S01]  /*0a30*/  UMOV UR4, 0x40 ;  /* 0x0000004000047882 */ /* 0x000fe20000000000 */
[----:B------:R-:W-:Y:S01]  /*0a40*/  NOP ;  /* 0x0000000000007918 */ /* 0x000fe20000000000 */
[----:B------:R-:W-:Y:S01]  /*0a50*/  ISETP.EQ.AND P0, PT, R4, 0x2, P1 ;  /* 0x000000020400780c */ /* 0x000fe20000f02270 */
[----:B------:R-:W1:Y:S01]  /*0a60*/  @UP2 S2UR UR7, SR_CgaCtaId ;  /* 0x00000000000729c3 */ /* 0x000e620000008800 */
[----:B------:R-:W-:Y:S01]  /*0a70*/  @UP2 UMOV UR6, 0x400 ;  /* 0x0000040000062882 */ /* 0x000fe20000000000 */
[----:B------:R-:W-:-:S04]  /*0a80*/  @UP2 UIADD3 UR4, -UR4, 0x100000, URZ ;  /* 0x0010000004042890 */ /* 0x000fc8000fffe13f */
[----:B------:R-:W-:Y:S02]  /*0a90*/  @UP2 USHF.L.U32 UR5, UR4, 0xb, URZ ;  /* 0x0000000b04052899 */ /* 0x000fe4000800063f */
[----:B------:R-:W-:Y:S01]  /*0aa0*/  @UP2 USHF.L.U32 UR4, UR4, 0x1, URZ ;  /* 0x0000000104042899 */ /* 0x000fe2000800063f */
[----:B------:R-:W-:Y:S01]  /*0ab0*/  ISETP.NE.AND P3, PT, RZ, UR8, PT ;  /* 0x00000008ff007c0c */ /* 0x000fe2000bf65270 */
[----:B-1----:R-:W-:Y:S01]  /*0ac0*/  @UP2 ULEA UR6, UR7, UR6, 0x18 ;  /* 0x0000000607062291 */ /* 0x002fe2000f8ec03f */
[----:B------:R-:W-:Y:S01]  /*0ad0*/  VOTEU.ANY UP2, P2 ;  /* 0x00000000003f7886 */ /* 0x000fe20001040100 */
[----:B------:R-:W-:Y:S01]  /*0ae0*/  ISETP.EQ.AND P2, PT, R4, 0x1, P1 ;  /* 0x000000010400780c */ /* 0x000fe20000f42270 */
[----:B------:R-:W1:Y:S09]  /*0af0*/  FENCE.VIEW.ASYNC.S ;  /* 0x00000000000073c6 */ /* 0x000e720000000000 */
[----:B-1----:R1:W2:Y:S01]  /*0b00*/  @UP2 SYNCS.EXCH.64 URZ, [UR6+0x2e4b0], UR4 ;  /* 0x02e4b004063f25b2 */ /* 0x0022a20008000100 */
[----:B------:R-:W-:Y:S01]  /*0b10*/  NOP ;  /* 0x0000000000007918 */ /* 0x000fe20000000000 */
[----:B--234-:R-:W-:Y:S06]  /*0b20*/  BAR.SYNC.DEFER_BLOCKING 0x0 ;  /* 0x0000000000007b1d */ /* 0x01cfec0000010000 */
[----:B------:R-:W-:Y:S05]  /*0b30*/  @!P3 BRA `(.L_x_6) ;  /* 0x000000940060b947 */ /* 0x000fea0003800000 */
[----:B------:R-:W-:-:S06]  /*0b40*/  UISETP.GT.U32.AND UP0, UPT, UR10, 0x3, UPT ;  /* 0x000000030a00788c */ /* 0x000fcc000bf04070 */
[----:B------:R-:W-:-:S13]  /*0b50*/  PLOP3.LUT P0, PT, PT, PT, UP0, 0x80, 0x0 ;  /* 0x000000000000781c */ /* 0x000fda0003f0f008 */
[----:B-1----:R-:W-:Y:S05]  /*0b60*/  @P0 EXIT ;  /* 0x000000000000094d */ /* 0x002fea0003800000 */
.L_x_7:
[----:B------:R-:W-:-:S08]  /*0b70*/  NOP ;  /* 0x0000000000007918 */ /* 0x000fd00000000000 */
[----:B------:R-:W1:Y:S02]  /*0b80*/  USETMAXREG.TRY_ALLOC.CTAPOOL UP0, 0xf0 ;  /* 0x000000f0000079c8 */ /* 0x000e640008000600 */
[----:B-1----:R-:W-:-:S13]  /*0b90*/  PLOP3.LUT P0, PT, PT, PT, UP0, 0x80, 0x0 ;  /* 0x000000000000781c */ /* 0x002fda0003f0f008 */
[----:B------:R-:W-:Y:S05]  /*0ba0*/  @!P0 BRA `(.L_x_7) ;  /* 0xfffffffc00f08947 */ /* 0x000fea000383ffff */
[----:B------:R-:W-:Y:S02]  /*0bb0*/  ULDC UR4, c[0x0][0xa00] ;  /* 0x0002800000047ab9 */ /* 0x000fe40000000800 */
[----:B------:R-:W-:-:S13]  /*0bc0*/  ISETP.GE.AND P0, PT, R17, UR4, PT ;  /* 0x0000000411007c0c */ /* 0x000fda000bf06270 */
[----:B------:R-:W-:Y:S05]  /*0bd0*/  @P0 EXIT ;  /* 0x000000000000094d */ /* 0x000fea0003800000 */
[----:B------:R-:W-:Y:S01]  /*0be0*/  SHF.R.S32.HI R3, RZ, 0x1f, R2 ;  /* 0x0000001fff037819 */ /* 0x000fe20000011402 */
[----:B------:R-:W-:Y:S01]  /*0bf0*/  UMOV UR60, URZ ;  /* 0x0000003f003c7c82 */ /* 0x000fe20008000000 */
[----:B------:R-:W-:Y:S01]  /*0c00*/  R2UR UR4, R19 ;  /* 0x00000000130472ca */ /* 0x000fe200000e0000 */
[----:B------:R-:W-:Y:S01]  /*0c10*/  UMOV UR37, URZ ;  /* 0x0000003f00257c82 */ /* 0x000fe20008000000 */
[----:B------:R-:W-:Y:S02]  /*0c20*/  LEA.HI R3, R3, R2, RZ, 0x7 ;  /* 0x0000000203037211 */ /* 0x000fe400078f38ff */
[----:B------:R-:W-:Y:S02]  /*0c30*/  R2UR UR5, R18 ;  /* 0x00000000120572ca */ /* 0x000fe400000e0000 */
[----:B------:R-:W-:Y:S02]  /*0c40*/  LOP3.LUT R3, R3, 0xffffff80, RZ, 0xc0, !PT ;  /* 0xffffff8003037812 */ /* 0x000fe400078ec0ff */
[----:B------:R-:W-:-:S03]  /*0c50*/  MOV R152, RZ ;  /* 0x000000ff00987202 */ /* 0x000fc60000000f00 */
[----:B------:R-:W-:Y:S02]  /*0c60*/  IMAD.IADD R3, R2, 0x1, -R3 ;  /* 0x0000000102037824 */ /* 0x000fe400078e0a03 */
[----:B------:R-:W-:-:S03]  /*0c70*/  UISETP.NE.AND UP0, UPT, UR4, 0x1, UPT ;  /* 0x000000010400788c */ /* 0x000fc6000bf05270 */
[----:B------:R-:W-:Y:S01]  /*0c80*/  SHF.R.S32.HI R0, RZ, 0x1f, R3 ;  /* 0x0000001fff007819 */ /* 0x000fe20000011403 */
[----:B------:R-:W-:Y:S02]  /*0c90*/  USEL UR4, URZ, 0x1, UP0 ;  /* 0x000000013f047887 */ /* 0x000fe40008000000 */
[----:B------:R-:W-:Y:S01]  /*0ca0*/  ULOP3.LUT UR6, UR5, 0x1, URZ, 0xfc, !UPT ;  /* 0x0000000105067892 */ /* 0x000fe2000f8efc3f */
[CC--:B------:R-:W-:Y:S02]  /*0cb0*/  LEA.HI R4, R0.reuse, R3.reuse, RZ, 0x2 ;  /* 0x0000000300047211 */ /* 0x0c0fe400078f10ff */
[----:B------:R-:W-:Y:S01]  /*0cc0*/  LEA.HI R0, R0, R3, RZ, 0x5 ;  /* 0x0000000300007211 */ /* 0x000fe200078f28ff */
[----:B------:R-:W-:Y:S01]  /*0cd0*/  UMOV UR5, URZ ;  /* 0x0000003f00057c82 */ /* 0x000fe20008000000 */
[--C-:B------:R-:W-:Y:S01]  /*0ce0*/  SHF.R.S32.HI R5, RZ, 0x2, R4.reuse ;  /* 0x00000002ff057819 */ /* 0x100fe20000011404 */
[----:B------:R-:W-:Y:S01]  /*0cf0*/  IMAD.U32 R157, RZ, RZ, UR4 ;  /* 0x00000004ff9d7e24 */ /* 0x000fe2000f8e00ff */
[----:B------:R-:W-:-:S02]  /*0d00*/  SHF.R.S32.HI R6, RZ, 0x1f, R4 ;  /* 0x0000001fff067819 */ /* 0x000fc40000011404 */
[----:B------:R-:W-:Y:S02]  /*0d10*/  LOP3.LUT R4, R4, 0x7ffffffc, RZ, 0xc0, !PT ;  /* 0x7ffffffc04047812 */ /* 0x000fe400078ec0ff */
[----:B------:R-:W-:Y:S02]  /*0d20*/  LEA.HI R6, R6, R5, RZ, 0x3 ;  /* 0x0000000506067211 */ /* 0x000fe400078f18ff */
[----:B------:R-:W-:Y:S02]  /*0d30*/  SHF.R.S32.HI R0, RZ, 0x5, R0 ;  /* 0x00000005ff007819 */ /* 0x000fe40000011400 */
[----:B------:R-:W-:Y:S02]  /*0d40*/  LOP3.LUT R6, R6, 0xfffffff8, RZ, 0xc0, !PT ;  /* 0xfffffff806067812 */ /* 0x000fe400078ec0ff */
[----:B------:R-:W-:Y:S02]  /*0d50*/  IADD3 R4, R3, -R4, RZ ;  /* 0x8000000403047210 */ /* 0x000fe40007ffe0ff */
[----:B------:R-:W-:-:S02]  /*0d60*/  IADD3 R153, R5, -R6, RZ ;  /* 0x8000000605997210 */ /* 0x000fc40007ffe0ff */
[----:B------:R-:W-:Y:S02]  /*0d70*/  MOV R158, UR6 ;  /* 0x00000006009e7c02 */ /* 0x000fe40008000f00 */
[----:B------:R-:W-:Y:S01]  /*0d80*/  MOV R156, UR5 ;  /* 0x00000005009c7c02 */ /* 0x000fe20008000f00 */
[----:B------:R-:W-:Y:S01]  /*0d90*/  IMAD R153, R0, 0x10, R153 ;  /* 0x0000001000997824 */ /* 0x000fe200078e0299 */
[----:B------:R-:W-:-:S07]  /*0da0*/  SHF.L.U32 R23, R4, 0x1, RZ ;  /* 0x0000000104177819 */ /* 0x000fce00000006ff */
.L_x_83:
[----:B------:R-:W-:Y:S01]  /*0db0*/  ULDC UR9, c[0x0][0xa04] ;  /* 0x0002810000097ab9 */ /* 0x000fe20000000800 */
[----:B------:R-:W-:Y:S01]  /*0dc0*/  R2UR UR8, R17 ;  /* 0x00000000110872ca */ /* 0x000fe200000e0000 */
[----:B------:R-:W-:Y:S01]  /*0dd0*/  UISETP.NE.AND UP0, UPT, UR9, 0x1, UPT ;  /* 0x000000010900788c */ /* 0x000fe2000bf05270 */
[----:B------:R-:W-:Y:S01]  /*0de0*/  R2UR UR11, R19 ;  /* 0x00000000130b72ca */ /* 0x000fe200000e0000 */
[----:B------:R-:W-:Y:S01]  /*0df0*/  ULDC UR4, c[0x0][0xa10] ;  /* 0x0002840000047ab9 */ /* 0x000fe20000000800 */
[----:B------:R-:W-:Y:S01]  /*0e00*/  ULDC UR36, c[0x0][0xa1c] ;  /* 0x0002870000247ab9 */ /* 0x000fe20000000800 */
[----:B------:R-:W-:-:S07]  /*0e10*/  UISETP.NE.AND UP1, UPT, UR4, 0x1, UPT ;  /* 0x000000010400788c */ /* 0x000fce000bf25270 */
[----:B------:R-:W-:Y:S01]  /*0e20*/  @UP0 ULDC.64 UR6, c[0x0][0xa08] ;  /* 0x0002820000060ab9 */ /* 0x000fe20000000a00 */
[----:B------:R-:W-:Y:S01]  /*0e30*/  UMOV UR10, UR8 ;  /* 0x00000008000a7c82 */ /* 0x000fe20008000000 */
[----:B------:R-:W-:Y:S02]  /*0e40*/  UIMAD.WIDE.U32 UR4, UR8, UR6, URZ ;  /* 0x00000006080472a5 */ /* 0x000fe4000f8e003f */
[----:B------:R-:W-:Y:S02]  /*0e50*/  UISETP.NE.AND UP2, UPT, UR11, 0x1, UPT ;  /* 0x000000010b00788c */ /* 0x000fe4000bf45270 */
[----:B------:R-:W-:Y:S02]  /*0e60*/  @UP0 USHF.R.U32.HI UR10, URZ, UR7, UR5 ;  /* 0x000000073f0a0299 */ /* 0x000fe40008011605 */
[----:B------:R-:W-:Y:S01]  /*0e70*/  UISETP.NE.AND UP0, UPT, UR36, 0x1, UPT ;  /* 0x000000012400788c */ /* 0x000fe2000bf05270 */
[----:B------:R-:W-:Y:S01]  /*0e80*/  @UP1 ULDC UR4, c[0x0][0xa14] ;  /* 0x0002850000041ab9 */ /* 0x000fe20000000800 */
[----:B------:R-:W-:Y:S01]  /*0e90*/  @UP1 ULDC UR6, c[0x0][0xa18] ;  /* 0x0002860000061ab9 */ /* 0x000fe20000000800 */
[----:B------:R-:W-:Y:S01]  /*0ea0*/  UIMAD.WIDE.U32 UR4, UR10, UR4, URZ ;  /* 0x000000040a0472a5 */ /* 0x000fe2000f8e003f */
[----:B------:R-:W-:Y:S01]  /*0eb0*/  PLOP3.LUT P0, PT, PT, PT, UP2, 0x80, 0x0 ;  /* 0x000000000000781c */ /* 0x000fe20003f0f028 */
[----:B------:R-:W-:Y:S01]  /*0ec0*/  UMOV UR61, UR10 ;  /* 0x0000000a003d7c82 */ /* 0x000fe20008000000 */
[----:B------:R-:W-:Y:S01]  /*0ed0*/  IADD3 R0, RZ, -UR10, RZ ;  /* 0x8000000aff007c10 */ /* 0x000fe2000fffe0ff */
[----:B------:R-:W-:Y:S01]  /*0ee0*/  @UP1 USHF.R.U32.HI UR61, URZ, UR6, UR5 ;  /* 0x000000063f3d1299 */ /* 0x000fe20008011605 */
[----:B------:R-:W-:-:S03]  /*0ef0*/  IMAD.U32 R155, RZ, RZ, UR10 ;  /* 0x0000000aff9b7e24 */ /* 0x000fc6000f8e00ff */
[----:B------:R-:W-:Y:S01]  /*0f00*/  @UP0 ULDC.64 UR6, c[0x0][0xa20] ;  /* 0x0002880000060ab9 */ /* 0x000fe20000000a00 */
[----:B------:R-:W-:Y:S01]  /*0f10*/  IMAD R0, R0, UR9, R17 ;  /* 0x0000000900007c24 */ /* 0x000fe2000f8e0211 */
[----:B------:R-:W-:-:S03]  /*0f20*/  UIMAD.WIDE.U32 UR4, UR61, UR6, URZ ;  /* 0x000000063d0472a5 */ /* 0x000fc6000f8e003f */
[----:B------:R-:W-:Y:S01]  /*0f30*/  UMOV UR6, UR61 ;  /* 0x0000003d00067c82 */ /* 0x000fe20008000000 */
[----:B------:R-:W-:-:S04]  /*0f40*/  @UP0 USHF.R.U32.HI UR6, URZ, UR7, UR5 ;  /* 0x000000073f060299 */ /* 0x000fc80008011605 */
[----:B------:R-:W-:-:S04]  /*0f50*/  UIADD3 UR4, -UR6, URZ, URZ ;  /* 0x0000003f06047290 */ /* 0x000fc8000fffe13f */
[----:B------:R-:W-:Y:S01]  /*0f60*/  UIMAD UR36, UR36, UR4, UR61 ;  /* 0x00000004242472a4 */ /* 0x000fe2000f8e023d */
[----:B------:R-:W-:Y:S11]  /*0f70*/  @!P0 BRA `(.L_x_8) ;  /* 0x00000000008c8947 */ /* 0x000ff60003800000 */
[----:B------:R-:W-:-:S13]  /*0f80*/  R2UR UR4, R19 ;  /* 0x00000000130472ca */ /* 0x000fda00000e0000 */
[----:B------:R-:W-:-:S06]  /*0f90*/  UISETP.NE.AND UP0, UPT, UR4, 0x2, UPT ;  /* 0x000000020400788c */ /* 0x000fcc000bf05270 */
[----:B------:R-:W-:-:S13]  /*0fa0*/  PLOP3.LUT P1, PT, PT, PT, UP0, 0x80, 0x0 ;  /* 0x000000000000781c */ /* 0x000fda0003f2f008 */
[----:B------:R-:W-:Y:S05]  /*0fb0*/  @!P1 BRA `(.L_x_9) ;  /* 0x00000000005c9947 */ /* 0x000fea0003800000 */
[----:B------:R-:W-:-:S13]  /*0fc0*/  R2UR UR4, R19 ;  /* 0x00000000130472ca */ /* 0x000fda00000e0000 */
[----:B------:R-:W-:-:S06]  /*0fd0*/  UISETP.NE.AND UP0, UPT, UR4, 0x3, UPT ;  /* 0x000000030400788c */ /* 0x000fcc000bf05270 */
[----:B------:R-:W-:-:S13]  /*0fe0*/  PLOP3.LUT P1, PT, PT, PT, UP0, 0x80, 0x0 ;  /* 0x000000000000781c */ /* 0x000fda0003f2f008 */
[----:B------:R-:W-:Y:S05]  /*0ff0*/  @!P1 BRA `(.L_x_10) ;  /* 0x0000000000309947 */ /* 0x000fea0003800000 */
[----:B------:R-:W-:-:S13]  /*1000*/  R2UR UR4, R19 ;  /* 0x00000000130472ca */ /* 0x000fda00000e0000 */
[----:B------:R-:W-:-:S06]  /*1010*/  UISETP.NE.AND UP0, UPT, UR4, 0x4, UPT ;  /* 0x000000040400788c */ /* 0x000fcc000bf05270 */
[----:B------:R-:W-:-:S13]  /*1020*/  PLOP3.LUT P1, PT, PT, PT, UP0, 0x80, 0x0 ;  /* 0x000000000000781c */ /* 0x000fda0003f2f008 */
[----:B------:R-:W-:Y:S05]  /*1030*/  @P1 BRA `(.L_x_11) ;  /* 0x0000000000741947 */ /* 0x000fea0003800000 */
[----:B------:R-:W-:Y:S01]  /*1040*/  R2UR UR5, R156 ;  /* 0x000000009c0572ca */ /* 0x000fe200000e0000 */
[----:B------:R-:W-:Y:S02]  /*1050*/  UIADD3 UR4, UR60, -0x1, URZ ;  /* 0xffffffff3c047890 */ /* 0x000fe4000fffe03f */
[----:B------:R-:W-:Y:S02]  /*1060*/  ULOP3.LUT UR60, UR60, 0x1, URZ, 0xc, !UPT ;  /* 0x000000013c3c7892 */ /* 0x000fe4000f8e0c3f */
[----:B------:R-:W-:-:S04]  /*1070*/  ULOP3.LUT UR4, UR4, 0x2, URZ, 0xc0, !UPT ;  /* 0x0000000204047892 */ /* 0x000fc8000f8ec03f */
[----:B------:R-:W-:-:S04]  /*1080*/  USHF.R.U32.HI UR4, URZ, 0x1, UR4 ;  /* 0x000000013f047899 */ /* 0x000fc80008011604 */
[----:B------:R-:W-:-:S06]  /*1090*/  ULOP3.LUT UR5, UR5, UR4, URZ, 0x3c, !UPT ;  /* 0x0000000405057292 */ /* 0x000fcc000f8e3c3f */
[----:B------:R-:W-:Y:S01]  /*10a0*/  MOV R156, UR5 ;  /* 0x00000005009c7c02 */ /* 0x000fe20008000f00 */
[----:B------:R-:W-:Y:S06]  /*10b0*/  BRA `(.L_x_11) ;  /* 0x0000000000547947 */ /* 0x000fec0003800000 */
.L_x_10:
[----:B------:R-:W-:Y:S01]  /*10c0*/  R2UR UR5, R156 ;  /* 0x000000009c0572ca */ /* 0x000fe200000e0000 */
[----:B------:R-:W-:Y:S02]  /*10d0*/  ULOP3.LUT UP0, URZ, UR60, 0x2, URZ, 0xc0, !UPT ;  /* 0x000000023c3f7892 */ /* 0x000fe4000f80c03f */
[----:B------:R-:W-:Y:S02]  /*10e0*/  ULOP3.LUT UR60, UR60, 0x1, URZ, 0xc0, !UPT ;  /* 0x000000013c3c7892 */ /* 0x000fe4000f8ec03f */
[----:B------:R-:W-:-:S08]  /*10f0*/  USEL UR4, URZ, 0x1, UP0 ;  /* 0x000000013f047887 */ /* 0x000fd00008000000 */
[----:B------:R-:W-:-:S06]  /*1100*/  ULOP3.LUT UR5, UR5, UR4, URZ, 0x3c, !UPT ;  /* 0x0000000405057292 */ /* 0x000fcc000f8e3c3f */
[----:B------:R-:W-:Y:S01]  /*1110*/  IMAD.U32 R156, RZ, RZ, UR5 ;  /* 0x00000005ff9c7e24 */ /* 0x000fe2000f8e00ff */
[----:B------:R-:W-:Y:S06]  /*1120*/  BRA `(.L_x_11) ;  /* 0x0000000000387947 */ /* 0x000fec0003800000 */
.L_x_9:
[----:B------:R-:W-:Y:S01]  /*1130*/  R2UR UR5, R156 ;  /* 0x000000009c0572ca */ /* 0x000fe200000e0000 */
[----:B------:R-:W-:Y:S02]  /*1140*/  UIADD3 UR4, UR60, 0x1, URZ ;  /* 0x000000013c047890 */ /* 0x000fe4000fffe03f */
[----:B------:R-:W-:Y:S02]  /*1150*/  ULOP3.LUT UR60, UR60, 0x1, URZ, 0xc, !UPT ;  /* 0x000000013c3c7892 */ /* 0x000fe4000f8e0c3f */
[----:B------:R-:W-:-:S04]  /*1160*/  UISETP.GT.U32.AND UP0, UPT, UR4, 0x1, UPT ;  /* 0x000000010400788c */ /* 0x000fc8000bf04070 */
[----:B------:R-:W-:-:S04]  /*1170*/  USEL UR4, URZ, 0x1, !UP0 ;  /* 0x000000013f047887 */ /* 0x000fc8000c000000 */
[----:B------:R-:W-:-:S06]  /*1180*/  ULOP3.LUT UR5, UR5, UR4, URZ, 0x3c, !UPT ;  /* 0x0000000405057292 */ /* 0x000fcc000f8e3c3f */
[----:B------:R-:W-:Y:S01]  /*1190*/  MOV R156, UR5 ;  /* 0x00000005009c7c02 */ /* 0x000fe20008000f00 */
[----:B------:R-:W-:Y:S06]  /*11a0*/  BRA `(.L_x_11) ;  /* 0x0000000000187947 */ /* 0x000fec0003800000 */
.L_x_8:
[----:B------:R-:W-:Y:S01]  /*11b0*/  R2UR UR5, R156 ;  /* 0x000000009c0572ca */ /* 0x000fe200000e0000 */
[----:B------:R-:W-:Y:S02]  /*11c0*/  UISETP.GT.U32.AND UP0, UPT, UR60, 0x1, UPT ;  /* 0x000000013c00788c */ /* 0x000fe4000bf04070 */
[----:B------:R-:W-:Y:S02]  /*11d0*/  ULOP3.LUT UR60, UR60, 0x1, URZ, 0xc0, !UPT ;  /* 0x000000013c3c7892 */ /* 0x000fe4000f8ec03f */
[----:B------:R-:W-:-:S08]  /*11e0*/  USEL UR4, URZ, 0x1, !UP0 ;  /* 0x000000013f047887 */ /* 0x000fd0000c000000 */
[----:B------:R-:W-:-:S06]  /*11f0*/  ULOP3.LUT UR5, UR5, UR4, URZ, 0x3c, !UPT ;  /* 0x0000000405057292 */ /* 0x000fcc000f8e3c3f */
[----:B------:R-:W-:-:S07]  /*1200*/  MOV R156, UR5 ;  /* 0x00000005009c7c02 */ /* 0x000fce0008000f00 */
.L_x_11:
        /* <DEDUP_REMOVED lines=9> */
[----:B------:R-:W-:Y:S01]  /*12a0*/  R2UR UR4, R19 ;  /* 0x00000000130472ca */ /* 0x000fe200000e0000 */
[----:B------:R-:W-:-:S12]  /*12b0*/  IMAD.MOV.U32 R22, RZ, RZ, R0 ;  /* 0x000000ffff167224 */ /* 0x000fd800078e0000 */
[----:B------:R-:W-:-:S06]  /*12c0*/  UISETP.NE.AND UP0, UPT, UR4, 0x4, UPT ;  /* 0x000000040400788c */ /* 0x000fcc000bf05270 */
[----:B------:R-:W-:-:S13]  /*12d0*/  PLOP3.LUT P0, PT, PT, PT, UP0, 0x80, 0x0 ;  /* 0x000000000000781c */ /* 0x000fda0003f0f008 */
[----:B------:R-:W-:Y:S05]  /*12e0*/  @P0 BRA `(.L_x_15) ;  /* 0x00000000001c0947 */ /* 0x000fea0003800000 */
[----:B------:R-:W-:Y:S01]  /*12f0*/  LEA R22, R0, 0x3, 0x1 ;  /* 0x0000000300167811 */ /* 0x000fe200078e08ff */
[----:B------:R-:W-:Y:S06]  /*1300*/  BRA `(.L_x_15) ;  /* 0x0000000000147947 */ /* 0x000fec0003800000 */
.L_x_14:
[----:B------:R-:W-:Y:S01]  /*1310*/  LEA R22, R0, 0x2, 0x1 ;  /* 0x0000000200167811 */ /* 0x000fe200078e08ff */
[----:B------:R-:W-:Y:S06]  /*1320*/  BRA `(.L_x_15) ;  /* 0x00000000000c7947 */ /* 0x000fec0003800000 */
.L_x_13:
[----:B------:R-:W-:Y:S01]  /*1330*/  LEA R22, R0, 0x1, 0x1 ;  /* 0x0000000100167811 */ /* 0x000fe200078e08ff */
[----:B------:R-:W-:Y:S06]  /*1340*/  BRA `(.L_x_15) ;  /* 0x0000000000047947 */ /* 0x000fec0003800000 */
.L_x_12:
[----:B------:R-:W-:-:S07]  /*1350*/  SHF.L.U32 R22, R0, 0x1, RZ ;  /* 0x0000000100167819 */ /* 0x000fce00000006ff */
.L_x_15:
[----:B------:R-:W-:Y:S01]  /*1360*/  R2UR UR5, R16 ;  /* 0x00000000100572ca */ /* 0x000fe200000e0000 */
[----:B------:R-:W-:Y:S01]  /*1370*/  ULDC UR4, c[0x0][0x28c] ;  /* 0x0000a30000047ab9 */ /* 0x000fe20000000800 */
[----:B------:R-:W-:Y:S01]  /*1380*/  LEA R0, R0, 0xbf, 0x7 ;  /* 0x000000bf00007811 */ /* 0x000fe200078e38ff */
[----:B------:R-:W-:-:S03]  /*1390*/  UIADD3 UR4, UR4, 0x3f, URZ ;  /* 0x0000003f04047890 */ /* 0x000fc6000fffe03f */
[----:B------:R-:W-:-:S04]  /*13a0*/  SHF.R.S32.HI R3, RZ, 0x1f, R0 ;  /* 0x0000001fff037819 */ /* 0x000fc80000011400 */
[----:B------:R-:W-:-:S03]  /*13b0*/  LEA.HI R3, R3, R0, RZ, 0x6 ;  /* 0x0000000003037211 */ /* 0x000fc600078f30ff */
[----:B------:R-:W-:Y:S01]  /*13c0*/  ULOP3.LUT UR6, UR5, 0x1, URZ, 0xfc, !UPT ;  /* 0x0000000105067892 */ /* 0x000fe2000f8efc3f */
[----:B------:R-:W-:Y:S01]  /*13d0*/  SHF.R.S32.HI R3, RZ, 0x6, R3 ;  /* 0x00000006ff037819 */ /* 0x000fe20000011403 */
[----:B------:R-:W-:Y:S02]  /*13e0*/  USHF.R.S32.HI UR5, URZ, 0x1f, UR4 ;  /* 0x0000001f3f057899 */ /* 0x000fe40008011404 */
[----:B------:R-:W-:Y:S02]  /*13f0*/  UISETP.NE.AND UP0, UPT, UR6, 0x3, UPT ;  /* 0x000000030600788c */ /* 0x000fe4000bf05270 */
[----:B------:R-:W-:-:S04]  /*1400*/  ULEA.HI UR5, UR5, UR4, URZ, 0x6 ;  /* 0x0000000405057291 */ /* 0x000fc8000f8f303f */
[----:B------:R-:W-:Y:S01]  /*1410*/  PLOP3.LUT P0, PT, PT, PT, UP0, 0x80, 0x0 ;  /* 0x000000000000781c */ /* 0x000fe20003f0f008 */
[----:B------:R-:W-:-:S06]  /*1420*/  USHF.R.S32.HI UR5, URZ, 0x6, UR5 ;  /* 0x000000063f057899 */ /* 0x000fcc0008011405 */
[----:B------:R-:W-:-:S06]  /*1430*/  VIMNMX R9, R3, UR5, PT ;  /* 0x0000000503097c48 */ /* 0x000fcc000bfe0100 */
[----:B------:R-:W-:Y:S05]  /*1440*/  @!P0 BRA `(.L_x_16) ;  /* 0x0000000000048947 */ /* 0x000fea0003800000 */
[----:B------:R-:W-:Y:S01]  /*1450*/  BPT.TRAP 0x1 ;  /* 0x000000040000795c */ /* 0x000fe20000300000 */
.L_x_16:
[----:B------:R-:W1:Y:S01]  /*1460*/  S2UR UR4, SR_CgaCtaId ;  /* 0x00000000000479c3 */ /* 0x000e620000008800 */
[----:B------:R-:W-:Y:S01]  /*1470*/  R2UR UR6, R156 ;  /* 0x000000009c0672ca */ /* 0x000fe200000e0000 */
[----:B------:R-:W-:Y:S01]  /*1480*/  UMOV UR38, 0x400 ;  /* 0x0000040000267882 */ /* 0x000fe20000000000 */
[----:B------:R-:W-:-:S11]  /*1490*/  R2UR UR5, R158 ;  /* 0x000000009e0572ca */ /* 0x000fd600000e0000 */
[----:B------:R-:W-:Y:S02]  /*14a0*/  MOV R0, UR6 ;  /* 0x0000000600007c02 */ /* 0x000fe40008000f00 */
[----:B------:R-:W-:Y:S02]  /*14b0*/  UISETP.NE.AND UP0, UPT, UR5, 0x3, UPT ;  /* 0x000000030500788c */ /* 0x000fe4000bf05270 */
[----:B------:R-:W-:-:S04]  /*14c0*/  SHF.L.U32 R0, R0, 0x1f, RZ ;  /* 0x0000001f00007819 */ /* 0x000fc800000006ff */
[----:B------:R-:W-:Y:S01]  /*14d0*/  PLOP3.LUT P0, PT, PT, PT, UP0, 0x80, 0x0 ;  /* 0x000000000000781c */ /* 0x000fe20003f0f008 */
[----:B-1----:R-:W-:-:S04]  /*14e0*/  ULEA UR38, UR4, UR38, 0x18 ;  /* 0x0000002604267291 */ /* 0x002fc8000f8ec03f */
[----:B------:R-:W-:-:S09]  /*14f0*/  ULEA UR4, UR60, UR38, 0x3 ;  /* 0x000000263c047291 */ /* 0x000fd2000f8e183f */
[----:B------:R-:W1:Y:S02]  /*1500*/  SYNCS.PHASECHK.TRANS64.TRYWAIT P1, [UR4+0x2e450], R0 ;  /* 0x02e45000ff0075a7 */ /* 0x000e640008020144 */
[----:B-1----:R-:W-:Y:S05]  /*1510*/  @!P1 BRA `(.L_x_17) ;  /* 0x000000a400f89947 */ /* 0x002fea0003800000 */
.L_x_130:
[----:B------:R-:W-:Y:S05]  /*1520*/  @!P0 BRA `(.L_x_18) ;  /* 0x0000000000048947 */ /* 0x000fea0003800000 */
[----:B------:R-:W-:Y:S01]  /*1530*/  BPT.TRAP 0x1 ;  /* 0x000000040000795c */ /* 0x000fe20000300000 */
.L_x_18:
[----:B------:R-:W-:Y:S01]  /*1540*/  ULEA UR5, UR37, UR38, 0x3 ;  /* 0x0000002625057291 */ /* 0x000fe2000f8e183f */
[----:B-1----:R-:W-:Y:S01]  /*1550*/  SHF.L.U32 R0, R152, 0x1f, RZ ;  /* 0x0000001f98007819 */ /* 0x002fe200000006ff */
[----:B------:R-:W-:Y:S01]  /*1560*/  UIADD3 UR4, UR38, 0x2e490, URZ ;  /* 0x0002e49026047890 */ /* 0x000fe2000fffe03f */
[----:B------:R-:W-:Y:S02]  /*1570*/  R2UR UR6, R19 ;  /* 0x00000000130672ca */ /* 0x000fe400000e0000 */
[----:B------:R-:W-:-:S04]  /*1580*/  SHF.L.U32 R3, R157, 0x1f, RZ ;  /* 0x0000001f9d037819 */ /* 0x000fc800000006ff */
[----:B------:R-:W1:Y:S07]  /*1590*/  SYNCS.PHASECHK.TRANS64.TRYWAIT P1, [UR5+0x2e400], R0 ;  /* 0x02e40000ff0075a7 */ /* 0x000e6e0008020145 */
[----:B------:R-:W-:Y:S02]  /*15a0*/  ULEA UR49, UR6, 0xfffffff8, 0x3 ;  /* 0xfffffff806317891 */ /* 0x000fe4000f8e183f */
[----:B------:R-:W-:Y:S02]  /*15b0*/  ULEA UR6, UR6, UR4, 0x3 ;  /* 0x0000000406067291 */ /* 0x000fe4000f8e183f */
[----:B------:R-:W-:-:S04]  /*15c0*/  ULOP3.LUT UR49, UR49, 0x8, URZ, 0xc, !UPT ;  /* 0x0000000831317892 */ /* 0x000fc8000f8e0c3f */
[----:B------:R-:W-:Y:S01]  /*15d0*/  IMAD.U32 R12, RZ, RZ, UR6 ;  /* 0x00000006ff0c7e24 */ /* 0x000fe2000f8e00ff */
[----:B-1----:R-:W-:Y:S07]  /*15e0*/  @!P1 BRA `(.L_x_19) ;  /* 0x000000a400dc9947 */ /* 0x002fee0003800000 */
.L_x_131:
[----:B------:R-:W-:-:S13]  /*15f0*/  R2UR UR6, R12 ;  /* 0x000000000c0672ca */ /* 0x000fda00000e0000 */
[----:B------:R-:W2:Y:S02]  /*1600*/  SYNCS.PHASECHK.TRANS64.TRYWAIT P1, [UR6+-0x8], R3 ;  /* 0xfffff803ff0075a7 */ /* 0x000ea40008020146 */
[----:B--2---:R-:W-:Y:S05]  /*1610*/  @!P1 BRA `(.L_x_20) ;  /* 0x000000a400e89947 */ /* 0x004fea0003800000 */
.L_x_132:
[----:B------:R-:W-:Y:S01]  /*1620*/  UIADD3 UR7, UR38, 0xc000, URZ ;  /* 0x0000c00026077890 */ /* 0x000fe2000fffe03f */
[----:B------:R-:W-:Y:S01]  /*1630*/  WARPGROUP.ARRIVE ;  /* 0x00000000000079c5 */ /* 0x000fe20000000000 */
[----:B------:R-:W-:Y:S01]  /*1640*/  USHF.R.U32.HI UR6, URZ, 0x4, UR38 ;  /* 0x000000043f067899 */ /* 0x000fe20008011626 */
[----:B-1----:R-:W-:Y:S01]  /*1650*/  IMAD R0, R22, 0x40, R153 ;  /* 0x0000004016007824 */ /* 0x002fe200078e0299 */
[----:B------:R-:W-:Y:S01]  /*1660*/  USHF.R.U32.HI UR7, URZ, 0x4, UR7 ;  /* 0x000000043f077899 */ /* 0x000fe20008011607 */
[C---:B------:R-:W-:Y:S01]  /*1670*/  IADD3 R3, R23.reuse, 0x8, RZ ;  /* 0x0000000817037810 */ /* 0x040fe20007ffe0ff */
[----:B------:R-:W-:Y:S01]  /*1680*/  ULOP3.LUT UR6, UR6, 0x3fff, URZ, 0xc0, !UPT ;  /* 0x00003fff06067892 */ /* 0x000fe2000f8ec03f */
[C---:B------:R-:W-:Y:S01]  /*1690*/  VIADD R6, R0.reuse, 0x8 ;  /* 0x0000000800067836 */ /* 0x040fe20000000000 */
[----:B------:R-:W-:Y:S01]  /*16a0*/  ULOP3.LUT UR7, UR7, 0x3fff, URZ, 0xc0, !UPT ;  /* 0x00003fff07077892 */ /* 0x000fe2000f8ec03f */
[----:B------:R-:W-:Y:S01]  /*16b0*/  ISETP.GE.AND P6, PT, R0, R3, PT ;  /* 0x000000030000720c */ /* 0x000fe20003fc6270 */
[----:B------:R-:W-:Y:S01]  /*16c0*/  ULOP3.LUT UR6, UR6, 0x10000, URZ, 0xfc, !UPT ;  /* 0x0001000006067892 */ /* 0x000fe2000f8efc3f */
[C---:B------:R-:W-:Y:S01]  /*16d0*/  IADD3 R3, R23.reuse, 0x10, RZ ;  /* 0x0000001017037810 */ /* 0x040fe20007ffe0ff */
[----:B------:R-:W-:Y:S01]  /*16e0*/  ULOP3.LUT UR39, UR7, 0x10000, URZ, 0xfc, !UPT ;  /* 0x0001000007277892 */ /* 0x000fe2000f8efc3f */
[CC--:B------:R-:W-:Y:S01]  /*16f0*/  ISETP.GE.AND P1, PT, R6.reuse, R23.reuse, PT ;  /* 0x000000170600720c */ /* 0x0c0fe20003f26270 */
[----:B------:R-:W-:Y:S01]  /*1700*/  UIMAD UR6, UR60, 0x600, UR6 ;  /* 0x000006003c0678a4 */ /* 0x000fe2000f8e0206 */
[----:B------:R-:W-:Y:S01]  /*1710*/  ISETP.GT.AND P3, PT, R6, R23, PT ;  /* 0x000000170600720c */ /* 0x000fe20003f64270 */
[----:B------:R-:W-:Y:S01]  /*1720*/  UIMAD UR48, UR37, 0x600, UR39 ;  /* 0x00000600253078a4 */ /* 0x000fe2000f8e0227 */
[C---:B------:R-:W-:Y:S01]  /*1730*/  IADD3 R7, R23.reuse, 0x9, RZ ;  /* 0x0000000917077810 */ /* 0x040fe20007ffe0ff */
[----:B------:R-:W-:Y:S01]  /*1740*/  UMOV UR9, 0x40000040 ;  /* 0x4000004000097882 */ /* 0x000fe20000000000 */
[----:B------:R-:W-:Y:S01]  /*1750*/  UMOV UR11, 0x40000040 ;  /* 0x40000040000b7882 */ /* 0x000fe20000000000 */
[----:B------:R-:W-:Y:S01]  /*1760*/  UIADD3 UR56, UR6, 0x2, URZ ;  /* 0x0000000206387890 */ /* 0x000fe2000fffe03f */
[----:B------:R-:W-:Y:S01]  /*1770*/  MOV R5, UR9 ;  /* 0x0000000900057c02 */ /* 0x000fe20008000f00 */
[----:B------:R-:W-:Y:S01]  /*1780*/  UMOV UR8, UR6 ;  /* 0x0000000600087c82 */ /* 0x000fe20008000000 */
[----:B------:R-:W-:Y:S01]  /*1790*/  UMOV UR10, UR48 ;  /* 0x00000030000a7c82 */ /* 0x000fe20008000000 */
[----:B------:R-:W-:Y:S01]  /*17a0*/  UIADD3 UR58, UR48, 0x2, URZ ;  /* 0x00000002303a7890 */ /* 0x000fe2000fffe03f */
[----:B------:R-:W-:Y:S01]  /*17b0*/  HGMMA.64x64x16.F32 R24, gdesc[UR8], RZ, !UPT, gsb0 ;  /* 0x00e00000081879f0 */ /* 0x000fe2000c0008ff */
[----:B------:R-:W-:Y:S01]  /*17c0*/  UMOV UR57, 0x40000040 ;  /* 0x4000004000397882 */ /* 0x000fe20000000000 */
[----:B------:R-:W-:Y:S01]  /*17d0*/  UMOV UR59, 0x40000040 ;  /* 0x40000040003b7882 */ /* 0x000fe20000000000 */
[----:B------:R-:W-:Y:S01]  /*17e0*/  MOV R4, UR8 ;  /* 0x0000000800047c02 */ /* 0x000fe20008000f00 */
[----:B------:R-:W-:Y:S01]  /*17f0*/  UIADD3 UR8, UR6, 0x4, URZ ;  /* 0x0000000406087890 */ /* 0x000fe2000fffe03f */
[C---:B------:R-:W-:Y:S01]  /*1800*/  ISETP.GE.AND P2, PT, R0.reuse, R3, PT ;  /* 0x000000030000720c */ /* 0x040fe20003f46270 */
[----:B------:R-:W-:Y:S01]  /*1810*/  UIADD3 UR10, UR48, 0x4, URZ ;  /* 0x00000004300a7890 */ /* 0x000fe2000fffe03f */
[C---:B------:R-:W-:Y:S01]  /*1820*/  VIADD R3, R23.reuse, 0x18 ;  /* 0x0000001817037836 */ /* 0x040fe20000000000 */
[----:B------:R-:W-:Y:S01]  /*1830*/  UMOV UR9, 0x40000040 ;  /* 0x4000004000097882 */ /* 0x000fe20000000000 */
[----:B------:R-:W-:Y:S01]  /*1840*/  UMOV UR11, 0x40000040 ;  /* 0x40000040000b7882 */ /* 0x000fe20000000000 */
[----:B------:R-:W-:Y:S01]  /*1850*/  UIADD3 UR12, UR6, 0x6, URZ ;  /* 0x00000006060c7890 */ /* 0x000fe2000fffe03f */
[C---:B------:R-:W-:Y:S01]  /*1860*/  ISETP.GE.AND P5, PT, R0.reuse, R7, PT ;  /* 0x000000070000720c */ /* 0x040fe20003fa6270 */
[----:B------:R-:W-:Y:S01]  /*1870*/  UIADD3 UR14, UR48, 0x6, URZ ;  /* 0x00000006300e7890 */ /* 0x000fe2000fffe03f */
[C---:B------:R-:W-:Y:S01]  /*1880*/  IADD3 R7, R23.reuse, 0x20, RZ ;  /* 0x0000002017077810 */ /* 0x040fe20007ffe0ff */
[----:B------:R-:W-:Y:S01]  /*1890*/  UMOV UR13, 0x40000040 ;  /* 0x40000040000d7882 */ /* 0x000fe20000000000 */
[----:B------:R-:W-:Y:S01]  /*18a0*/  UMOV UR15, 0x40000040 ;  /* 0x40000040000f7882 */ /* 0x000fe20000000000 */
[----:B------:R-:W-:Y:S01]  /*18b0*/  UIADD3 UR16, UR6, 0x200, URZ ;  /* 0x0000020006107890 */ /* 0x000fe2000fffe03f */
[----:B------:R-:W-:Y:S01]  /*18c0*/  IADD3 R11, R23, 0x11, RZ ;  /* 0x00000011170b7810 */ /* 0x000fe20007ffe0ff */
[----:B------:R-:W-:Y:S01]  /*18d0*/  UIADD3 UR18, UR48, 0x200, URZ ;  /* 0x0000020030127890 */ /* 0x000fe2000fffe03f */
[----:B------:R-:W-:Y:S01]  /*18e0*/  P2R R13, PR, RZ, 0x1 ;  /* 0x00000001ff0d7803 */ /* 0x000fe20000000000 */
[----:B------:R-:W-:Y:S01]  /*18f0*/  UMOV UR17, 0x40000040 ;  /* 0x4000004000117882 */ /* 0x000fe20000000000 */
[----:B------:R-:W-:Y:S01]  /*1900*/  UMOV UR19, 0x40000040 ;  /* 0x4000004000137882 */ /* 0x000fe20000000000 */
[----:B------:R-:W-:Y:S01]  /*1910*/  UIADD3 UR20, UR6, 0x202, URZ ;  /* 0x0000020206147890 */ /* 0x000fe2000fffe03f */
[----:B------:R-:W-:Y:S01]  /*1920*/  ISETP.GE.AND P4, PT, R0, R11, PT ;  /* 0x0000000b0000720c */ /* 0x000fe20003f86270 */
[----:B------:R-:W-:Y:S01]  /*1930*/  UIADD3 UR22, UR48, 0x202, URZ ;  /* 0x0000020230167890 */ /* 0x000fe2000fffe03f */
[----:B------:R-:W-:Y:S01]  /*1940*/  UMOV UR21, 0x40000040 ;  /* 0x4000004000157882 */ /* 0x000fe20000000000 */
[----:B------:R-:W-:Y:S01]  /*1950*/  UMOV UR23, 0x40000040 ;  /* 0x4000004000177882 */ /* 0x000fe20000000000 */
[----:B------:R-:W-:-:S02]  /*1960*/  UIADD3 UR24, UR6, 0x204, URZ ;  /* 0x0000020406187890 */ /* 0x000fc4000fffe03f */
[----:B------:R-:W-:Y:S01]  /*1970*/  UIADD3 UR26, UR48, 0x204, URZ ;  /* 0x00000204301a7890 */ /* 0x000fe2000fffe03f */
[----:B------:R-:W-:Y:S01]  /*1980*/  UMOV UR25, 0x40000040 ;  /* 0x4000004000197882 */ /* 0x000fe20000000000 */
[----:B------:R-:W-:Y:S01]  /*1990*/  UMOV UR27, 0x40000040 ;  /* 0x40000040001b7882 */ /* 0x000fe20000000000 */
[----:B------:R-:W-:Y:S02]  /*19a0*/  UIADD3 UR28, UR6, 0x206, URZ ;  /* 0x00000206061c7890 */ /* 0x000fe4000fffe03f */
[----:B------:R-:W-:Y:S01]  /*19b0*/  UIADD3 UR30, UR48, 0x206, URZ ;  /* 0x00000206301e7890 */ /* 0x000fe2000fffe03f */
[----:B------:R-:W-:Y:S01]  /*19c0*/  UMOV UR29, 0x40000040 ;  /* 0x40000040001d7882 */ /* 0x000fe20000000000 */
[----:B------:R-:W-:Y:S01]  /*19d0*/  UMOV UR31, 0x40000040 ;  /* 0x40000040001f7882 */ /* 0x000fe20000000000 */
[----:B------:R-:W-:Y:S02]  /*19e0*/  UIADD3 UR32, UR6, 0x400, URZ ;  /* 0x0000040006207890 */ /* 0x000fe4000fffe03f */
        /* <DEDUP_REMOVED lines=15> */
[----:B------:R-:W-:Y:S01]  /*1ae0*/  ULDC UR6, c[0x0][0x604] ;  /* 0x0001810000067ab9 */ /* 0x000fe20000000800 */
[----:B------:R-:W-:-:S02]  /*1af0*/  WARPGROUP.DEPBAR.LE gsb0, 0x0 ;  /* 0x00008000000079c5 */ /* 0x000fc40000010000 */
[----:B------:R-:W-:-:S06]  /*1b00*/  WARPGROUP.ARRIVE ;  /* 0x00000000000079c5 */ /* 0x000fcc0000000000 */
[----:B------:R-:W-:Y:S03]  /*1b10*/  HGMMA.64x64x16.F32 R24, gdesc[UR56], R24, gsb0 ;  /* 0x00e00000381879f0 */ /* 0x000fe60008000818 */
[----:B------:R-:W-:Y:S02]  /*1b20*/  WARPGROUP.DEPBAR.LE gsb0, 0x0 ;  /* 0x00008000000079c5 */ /* 0x000fe40000010000 */
        /* <DEDUP_REMOVED lines=30> */
[----:B------:R-:W-:Y:S02]  /*1d10*/  FSEL R26, R26, -INF , P1 ;  /* 0xff8000001a1a7808 */ /* 0x000fe40000800000 */
[CC--:B------:R-:W-:Y:S02]  /*1d20*/  ISETP.GE.AND P1, PT, R0.reuse, R23.reuse, PT ;  /* 0x000000170000720c */ /* 0x0c0fe40003f26270 */
[----:B------:R-:W-:Y:S02]  /*1d30*/  FSEL R27, R27, -INF , P3 ;  /* 0xff8000001b1b7808 */ /* 0x000fe40001800000 */
[----:B------:R-:W-:-:S02]  /*1d40*/  ISETP.GT.AND P3, PT, R0, R23, PT ;  /* 0x000000170000720c */ /* 0x000fc40003f64270 */
[----:B------:R-:W-:Y:S02]  /*1d50*/  FSEL R24, R24, -INF , P1 ;  /* 0xff80000018187808 */ /* 0x000fe40000800000 */
[----:B------:R-:W-:Y:S02]  /*1d60*/  FSEL R30, R30, -INF , P1 ;  /* 0xff8000001e1e7808 */ /* 0x000fe40000800000 */
[----:B------:R-:W-:Y:S02]  /*1d70*/  ISETP.GE.AND P1, PT, R0, R3, PT ;  /* 0x000000030000720c */ /* 0x000fe40003f26270 */
[----:B------:R-:W-:Y:S02]  /*1d80*/  FSEL R25, R25, -INF , P3 ;  /* 0xff80000019197808 */ /* 0x000fe40001800000 */
[----:B------:R-:W-:Y:S02]  /*1d90*/  IADD3 R3, R23, 0x19, RZ ;  /* 0x0000001917037810 */ /* 0x000fe40007ffe0ff */
[----:B------:R-:W-:-:S02]  /*1da0*/  FSEL R28, R28, -INF , P6 ;  /* 0xff8000001c1c7808 */ /* 0x000fc40003000000 */
[----:B------:R-:W-:Y:S02]  /*1db0*/  FSEL R34, R34, -INF , P6 ;  /* 0xff80000022227808 */ /* 0x000fe40003000000 */
[----:B------:R-:W-:Y:S02]  /*1dc0*/  ISETP.GE.AND P6, PT, R0, R7, PT ;  /* 0x000000070000720c */ /* 0x000fe40003fc6270 */
[----:B------:R-:W-:Y:S02]  /*1dd0*/  FSEL R31, R31, -INF , P3 ;  /* 0xff8000001f1f7808 */ /* 0x000fe40001800000 */
[----:B------:R-:W-:Y:S02]  /*1de0*/  FMNMX R7, R24, R25, !PT ;  /* 0x0000001918077209 */ /* 0x000fe40007800000 */
[----:B------:R-:W-:Y:S01]  /*1df0*/  ISETP.GE.AND P3, PT, R0, R3, PT ;  /* 0x000000030000720c */ /* 0x000fe20003f66270 */
[----:B------:R-:W-:Y:S01]  /*1e00*/  VIADD R3, R23, 0x21 ;  /* 0x0000002117037836 */ /* 0x000fe20000000000 */
[----:B------:R-:W-:-:S02]  /*1e10*/  FSEL R29, R29, -INF , P5 ;  /* 0xff8000001d1d7808 */ /* 0x000fc40002800000 */
[----:B------:R-:W-:Y:S02]  /*1e20*/  FMNMX R6, R28, R7, !PT ;  /* 0x000000071c067209 */ /* 0x000fe40007800000 */
[----:B------:R-:W-:Y:S02]  /*1e30*/  FSEL R35, R35, -INF , P5 ;  /* 0xff80000023237808 */ /* 0x000fe40002800000 */
[----:B------:R-:W-:Y:S02]  /*1e40*/  ISETP.GE.AND P5, PT, R0, R3, PT ;  /* 0x000000030000720c */ /* 0x000fe40003fa6270 */
[----:B------:R-:W-:Y:S02]  /*1e50*/  IADD3 R3, R23, 0x28, RZ ;  /* 0x0000002817037810 */ /* 0x000fe40007ffe0ff */
[----:B------:R-:W-:Y:S02]  /*1e60*/  FSEL R32, R32, -INF , P2 ;  /* 0xff80000020207808 */ /* 0x000fe40001000000 */
[----:B------:R-:W-:-:S02]  /*1e70*/  FMNMX R7, R29, R6, !PT ;  /* 0x000000061d077209 */ /* 0x000fc40007800000 */
[----:B------:R-:W-:Y:S02]  /*1e80*/  FSEL R38, R38, -INF , P2 ;  /* 0xff80000026267808 */ /* 0x000fe40001000000 */
[----:B------:R-:W-:Y:S02]  /*1e90*/  ISETP.GE.AND P2, PT, R0, R3, PT ;  /* 0x000000030000720c */ /* 0x000fe40003f46270 */
[----:B------:R-:W-:Y:S02]  /*1ea0*/  FSEL R33, R33, -INF , P4 ;  /* 0xff80000021217808 */ /* 0x000fe40002000000 */
[----:B------:R-:W-:Y:S02]  /*1eb0*/  FMNMX R6, R32, R7, !PT ;  /* 0x0000000720067209 */ /* 0x000fe40007800000 */
[----:B------:R-:W-:Y:S02]  /*1ec0*/  IADD3 R3, R23, 0x29, RZ ;  /* 0x0000002917037810 */ /* 0x000fe40007ffe0ff */
[----:B------:R-:W-:-:S02]  /*1ed0*/  FSEL R39, R39, -INF , P4 ;  /* 0xff80000027277808 */ /* 0x000fc40002000000 */
[----:B------:R-:W-:Y:S02]  /*1ee0*/  FSEL R36, R36, -INF , P1 ;  /* 0xff80000024247808 */ /* 0x000fe40000800000 */
[----:B------:R-:W-:Y:S02]  /*1ef0*/  FMNMX R7, R33, R6, !PT ;  /* 0x0000000621077209 */ /* 0x000fe40007800000 */
[----:B------:R-:W-:Y:S01]  /*1f00*/  ISETP.GE.AND P4, PT, R0, R3, PT ;  /* 0x000000030000720c */ /* 0x000fe20003f86270 */
[----:B------:R-:W-:Y:S01]  /*1f10*/  VIADD R3, R23, 0x30 ;  /* 0x0000003017037836 */ /* 0x000fe20000000000 */
[----:B------:R-:W-:Y:S02]  /*1f20*/  FSEL R37, R37, -INF , P3 ;  /* 0xff80000025257808 */ /* 0x000fe40001800000 */
[----:B------:R-:W-:Y:S02]  /*1f30*/  FMNMX R6, R36, R7, !PT ;  /* 0x0000000724067209 */ /* 0x000fe40007800000 */
[----:B------:R-:W-:-:S02]  /*1f40*/  FSEL R42, R42, -INF , P1 ;  /* 0xff8000002a2a7808 */ /* 0x000fc40000800000 */
[----:B------:R-:W-:Y:S02]  /*1f50*/  ISETP.GE.AND P1, PT, R0, R3, PT ;  /* 0x000000030000720c */ /* 0x000fe40003f26270 */
[----:B------:R-:W-:Y:S02]  /*1f60*/  IADD3 R3, R23, 0x38, RZ ;  /* 0x0000003817037810 */ /* 0x000fe40007ffe0ff */
[----:B------:R-:W-:Y:S02]  /*1f70*/  FSEL R40, R40, -INF , P6 ;  /* 0xff80000028287808 */ /* 0x000fe40003000000 */
[----:B------:R-:W-:Y:S02]  /*1f80*/  FMNMX R7, R37, R6, !PT ;  /* 0x0000000625077209 */ /* 0x000fe40007800000 */
[----:B------:R-:W-:Y:S02]  /*1f90*/  FSEL R43, R43, -INF , P3 ;  /* 0xff8000002b2b7808 */ /* 0x000fe40001800000 */
[----:B------:R-:W-:-:S02]  /*1fa0*/  ISETP.GE.AND P3, PT, R0, R3, PT ;  /* 0x000000030000720c */ /* 0x000fc40003f66270 */
[----:B------:R-:W-:Y:S02]  /*1fb0*/  FSEL R41, R41, -INF , P5 ;  /* 0xff80000029297808 */ /* 0x000fe40002800000 */
[----:B------:R-:W-:Y:S02]  /*1fc0*/  FMNMX R6, R40, R7, !PT ;  /* 0x0000000728067209 */ /* 0x000fe40007800000 */
[----:B------:R-:W-:Y:S02]  /*1fd0*/  IADD3 R3, R23, 0x39, RZ ;  /* 0x0000003917037810 */ /* 0x000fe40007ffe0ff */
[----:B------:R-:W-:Y:S02]  /*1fe0*/  FSEL R44, R44, -INF , P2 ;  /* 0xff8000002c2c7808 */ /* 0x000fe40001000000 */
[----:B------:R-:W-:Y:S02]  /*1ff0*/  FSEL R52, R52, -INF , P3 ;  /* 0xff80000034347808 */ /* 0x000fe40001800000 */
[----:B------:R-:W-:-:S02]  /*2000*/  FMNMX R7, R41, R6, !PT ;  /* 0x0000000629077209 */ /* 0x000fc40007800000 */
[----:B------:R-:W-:Y:S01]  /*2010*/  ISETP.GE.AND P3, PT, R0, R3, PT ;  /* 0x000000030000720c */ /* 0x000fe20003f66270 */
[----:B------:R-:W-:Y:S01]  /*2020*/  VIADD R3, R23, 0x31 ;  /* 0x0000003117037836 */ /* 0x000fe20000000000 */
[----:B------:R-:W-:Y:S02]  /*2030*/  FSEL R45, R45, -INF , P4 ;  /* 0xff8000002d2d7808 */ /* 0x000fe40002000000 */
[----:B------:R-:W-:Y:S02]  /*2040*/  FMNMX R6, R44, R7, !PT ;  /* 0x000000072c067209 */ /* 0x000fe40007800000 */
[----:B------:R-:W-:Y:S02]  /*2050*/  FSEL R53, R53, -INF , P3 ;  /* 0xff80000035357808 */ /* 0x000fe40001800000 */
[----:B------:R-:W-:Y:S02]  /*2060*/  ISETP.GE.AND P3, PT, R0, R3, PT ;  /* 0x000000030000720c */ /* 0x000fe40003f66270 */
[----:B------:R-:W-:-:S02]  /*2070*/  FSEL R48, R48, -INF , P1 ;  /* 0xff80000030307808 */ /* 0x000fc40000800000 */
[----:B------:R-:W-:Y:S02]  /*2080*/  FMNMX R3, R45, R6, !PT ;  /* 0x000000062d037209 */ /* 0x000fe40007800000 */
[----:B------:R-:W-:Y:S02]  /*2090*/  FSEL R49, R49, -INF , P3 ;  /* 0xff80000031317808 */ /* 0x000fe40001800000 */
[----:B------:R-:W-:Y:S02]  /*20a0*/  FMNMX R0, R48, R3, !PT ;  /* 0x0000000330007209 */ /* 0x000fe40007800000 */
[----:B------:R-:W-:Y:S02]  /*20b0*/  FSEL R46, R46, -INF , P6 ;  /* 0xff8000002e2e7808 */ /* 0x000fe40003000000 */
[----:B------:R-:W-:Y:S02]  /*20c0*/  FMNMX R3, R49, R0, !PT ;  /* 0x0000000031037209 */ /* 0x000fe40007800000 */
[----:B------:R-:W-:-:S02]  /*20d0*/  FSEL R47, R47, -INF , P5 ;  /* 0xff8000002f2f7808 */ /* 0x000fc40002800000 */
[----:B------:R-:W-:Y:S02]  /*20e0*/  FMNMX R0, R52, R3, !PT ;  /* 0x0000000334007209 */ /* 0x000fe40007800000 */
[----:B------:R-:W-:Y:S02]  /*20f0*/  FSEL R50, R50, -INF , P2 ;  /* 0xff80000032327808 */ /* 0x000fe40001000000 */
[----:B------:R-:W-:Y:S02]  /*2100*/  FMNMX R6, R53, R0, !PT ;  /* 0x0000000035067209 */ /* 0x000fe40007800000 */
[----:B------:R-:W-:Y:S02]  /*2110*/  FSEL R51, R51, -INF , P4 ;  /* 0xff80000033337808 */ /* 0x000fe40002000000 */
[----:B------:R-:W-:Y:S01]  /*2120*/  FSEL R54, R54, -INF , P1 ;  /* 0xff80000036367808 */ /* 0x000fe20000800000 */
[----:B------:R-:W1:Y:S01]  /*2130*/  SHFL.BFLY PT, R3, R6, 0x1, 0x1f ;  /* 0x0c201f0006037f89 */ /* 0x000e6200000e0000 */
[----:B------:R-:W-:-:S02]  /*2140*/  FSEL R55, R55, -INF , P3 ;  /* 0xff80000037377808 */ /* 0x000fc40001800000 */
[----:B-1----:R-:W-:Y:S02]  /*2150*/  FMNMX R7, R6, R3, !PT ;  /* 0x0000000306077209 */ /* 0x002fe40007800000 */
[----:B------:R-:W-:-:S03]  /*2160*/  FMNMX R3, R26, R27, !PT ;  /* 0x0000001b1a037209 */ /* 0x000fc60007800000 */
[----:B------:R-:W1:Y:S01]  /*2170*/  SHFL.BFLY PT, R8, R7, 0x2, 0x1f ;  /* 0x0c401f0007087f89 */ /* 0x000e6200000e0000 */
[----:B------:R-:W-:-:S04]  /*2180*/  FMNMX R0, R30, R3, !PT ;  /* 0x000000031e007209 */ /* 0x000fc80007800000 */
[----:B------:R-:W-:-:S04]  /*2190*/  FMNMX R3, R31, R0, !PT ;  /* 0x000000001f037209 */ /* 0x000fc80007800000 */
[----:B------:R-:W-:-:S04]  /*21a0*/  FMNMX R0, R34, R3, !PT ;  /* 0x0000000322007209 */ /* 0x000fc80007800000 */
[----:B------:R-:W-:-:S04]  /*21b0*/  FMNMX R3, R35, R0, !PT ;  /* 0x0000000023037209 */ /* 0x000fc80007800000 */
[----:B------:R-:W-:-:S04]  /*21c0*/  FMNMX R0, R38, R3, !PT ;  /* 0x0000000326007209 */ /* 0x000fc80007800000 */
[----:B------:R-:W-:Y:S02]  /*21d0*/  FMNMX R3, R39, R0, !PT ;  /* 0x0000000027037209 */ /* 0x000fe40007800000 */
[----:B-1----:R-:W-:Y:S02]  /*21e0*/  FMNMX R8, R7, R8, !PT ;  /* 0x0000000807087209 */ /* 0x002fe40007800000 */
[----:B------:R-:W-:Y:S02]  /*21f0*/  FMNMX R0, R42, R3, !PT ;  /* 0x000000032a007209 */ /* 0x000fe40007800000 */
[C---:B------:R-:W-:Y:S02]  /*2200*/  FSETP.NEU.AND P0, PT, R8.reuse, -INF , PT ;  /* 0xff8000000800780b */ /* 0x040fe40003f0d000 */
[----:B------:R-:W-:Y:S02]  /*2210*/  FMNMX R3, R43, R0, !PT ;  /* 0x000000002b037209 */ /* 0x000fe40007800000 */
[----:B------:R-:W-:-:S02]  /*2220*/  FSEL R10, R8, RZ, P0 ;  /* 0x000000ff080a7208 */ /* 0x000fc40000000000 */
[----:B------:R-:W-:Y:S02]  /*2230*/  FMNMX R0, R46, R3, !PT ;  /* 0x000000032e007209 */ /* 0x000fe40007800000 */
[----:B------:R-:W-:Y:S01]  /*2240*/  ISETP.NE.AND P0, PT, R13, RZ, PT ;  /* 0x000000ff0d00720c */ /* 0x000fe20003f05270 */
[----:B------:R-:W-:Y:S01]  /*2250*/  FMUL R10, R10, UR6 ;  /* 0x000000060a0a7c20 */ /* 0x000fe20008400000 */
[----:B------:R-:W-:-:S03]  /*2260*/  FMNMX R3, R47, R0, !PT ;  /* 0x000000002f037209 */ /* 0x000fc60007800000 */
[--C-:B------:R-:W-:Y:S01]  /*2270*/  FFMA R25, R25, UR6, -R10.reuse ;  /* 0x0000000619197c23 */ /* 0x100fe2000800080a */
[--C-:B------:R-:W-:Y:S01]  /*2280*/  FFMA R24, R24, UR6, -R10.reuse ;  /* 0x0000000618187c23 */ /* 0x100fe2000800080a */
[----:B------:R-:W-:Y:S01]  /*2290*/  FMNMX R0, R50, R3, !PT ;  /* 0x0000000332007209 */ /* 0x000fe20007800000 */
[--C-:B------:R-:W-:Y:S01]  /*22a0*/  FFMA R36, R36, UR6, -R10.reuse ;  /* 0x0000000624247c23 */ /* 0x100fe2000800080a */
[--C-:B------:R-:W-:Y:S01]  /*22b0*/  FFMA R29, R29, UR6, -R10.reuse ;  /* 0x000000061d1d7c23 */ /* 0x100fe2000800080a */
[----:B------:R-:W-:Y:S01]  /*22c0*/  FSETP.GEU.AND P2, PT, R25, -126, PT ;  /* 0xc2fc00001900780b */ /* 0x000fe20003f4e000 */
[--C-:B------:R-:W-:Y:S01]  /*22d0*/  FFMA R37, R37, UR6, -R10.reuse ;  /* 0x0000000625257c23 */ /* 0x100fe2000800080a */
[----:B------:R-:W-:Y:S01]  /*22e0*/  FSETP.GEU.AND P5, PT, R24, -126, PT ;  /* 0xc2fc00001800780b */ /* 0x000fe20003fae000 */
[--C-:B------:R-:W-:Y:S01]  /*22f0*/  FFMA R28, R28, UR6, -R10.reuse ;  /* 0x000000061c1c7c23 */ /* 0x100fe2000800080a */
[----:B------:R-:W-:Y:S01]  /*2300*/  FMNMX R3, R51, R0, !PT ;  /* 0x0000000033037209 */ /* 0x000fe20007800000 */
[--C-:B------:R-:W-:Y:S01]  /*2310*/  FFMA R32, R32, UR6, -R10.reuse ;  /* 0x0000000620207c23 */ /* 0x100fe2000800080a */
[--C-:B------:R-:W-:Y:S01]  /*2320*/  FFMA R33, R33, UR6, -R10.reuse ;  /* 0x0000000621217c23 */ /* 0x100fe2000800080a */
[----:B------:R-:W-:Y:S01]  /*2330*/  FSETP.GEU.AND P4, PT, R29, -126, PT ;  /* 0xc2fc00001d00780b */ /* 0x000fe20003f8e000 */
[--C-:B------:R-:W-:Y:S01]  /*2340*/  FFMA R40, R40, UR6, -R10.reuse ;  /* 0x0000000628287c23 */ /* 0x100fe2000800080a */
[----:B------:R-:W-:Y:S01]  /*2350*/  FMNMX R0, R54, R3, !PT ;  /* 0x0000000336007209 */ /* 0x000fe20007800000 */
[--C-:B------:R-:W-:Y:S01]  /*2360*/  FFMA R41, R41, UR6, -R10.reuse ;  /* 0x0000000629297c23 */ /* 0x100fe2000800080a */
[----:B------:R-:W-:Y:S01]  /*2370*/  FSETP.GEU.AND P6, PT, R28, -126, PT ;  /* 0xc2fc00001c00780b */ /* 0x000fe20003fce000 */
[--C-:B------:R-:W-:Y:S01]  /*2380*/  FFMA R44, R44, UR6, -R10.reuse ;  /* 0x000000062c2c7c23 */ /* 0x100fe2000800080a */
[----:B------:R-:W-:Y:S01]  /*2390*/  FMNMX R0, R55, R0, !PT ;  /* 0x0000000037007209 */ /* 0x000fe20007800000 */
[----:B------:R-:W-:Y:S01]  /*23a0*/  @!P2 FMUL R25, R25, 0.5 ;  /* 0x3f0000001919a820 */ /* 0x000fe20000400000 */
[----:B------:R-:W-:Y:S01]  /*23b0*/  @!P5 FMUL R24, R24, 0.5 ;  /* 0x3f0000001818d820 */ /* 0x000fe20000400000 */
[----:B------:R-:W-:Y:S01]  /*23c0*/  FSETP.GEU.AND P3, PT, R32, -126, PT ;  /* 0xc2fc00002000780b */ /* 0x000fe20003f6e000 */
[--C-:B------:R-:W-:Y:S01]  /*23d0*/  FFMA R48, R48, UR6, -R10.reuse ;  /* 0x0000000630307c23 */ /* 0x100fe2000800080a */
[----:B------:R-:W1:Y:S01]  /*23e0*/  SHFL.BFLY PT, R3, R0, 0x1, 0x1f ;  /* 0x0c201f0000037f89 */ /* 0x000e6200000e0000 */
[----:B------:R-:W2:Y:S01]  /*23f0*/  MUFU.EX2 R120, R24 ;  /* 0x0000001800787308 */ /* 0x000ea20000000800 */
[----:B------:R-:W-:Y:S01]  /*2400*/  FSETP.GEU.AND P1, PT, R33, -126, PT ;  /* 0xc2fc00002100780b */ /* 0x000fe20003f2e000 */
[----:B------:R-:W-:Y:S01]  /*2410*/  @!P4 FMUL R29, R29, 0.5 ;  /* 0x3f0000001d1dc820 */ /* 0x000fe20000400000 */
[--C-:B------:R-:W-:Y:S01]  /*2420*/  FFMA R45, R45, UR6, -R10.reuse ;  /* 0x000000062d2d7c23 */ /* 0x100fe2000800080a */
[--C-:B------:R-:W-:Y:S01]  /*2430*/  FFMA R49, R49, UR6, -R10.reuse ;  /* 0x0000000631317c23 */ /* 0x100fe2000800080a */
[----:B------:R-:W-:Y:S01]  /*2440*/  @!P6 FMUL R28, R28, 0.5 ;  /* 0x3f0000001c1ce820 */ /* 0x000fe20000400000 */
[--C-:B------:R-:W-:Y:S01]  /*2450*/  FFMA R52, R52, UR6, -R10.reuse ;  /* 0x0000000634347c23 */ /* 0x100fe2000800080a */
[----:B------:R-:W-:Y:S01]  /*2460*/  FFMA R10, R53, UR6, -R10 ;  /* 0x00000006350a7c23 */ /* 0x000fe2000800080a */
[----:B------:R-:W3:Y:S02]  /*2470*/  MUFU.EX2 R25, R25 ;  /* 0x0000001900197308 */ /* 0x000ee40000000800 */
[----:B------:R-:W-:-:S04]  /*2480*/  @!P3 FMUL R32, R32, 0.5 ;  /* 0x3f0000002020b820 */ /* 0x000fc80000400000 */
[----:B------:R-:W-:Y:S02]  /*2490*/  @!P1 FMUL R33, R33, 0.5 ;  /* 0x3f00000021219820 */ /* 0x000fe40000400000 */
[----:B------:R-:W4:Y:S01]  /*24a0*/  MUFU.EX2 R122, R28 ;  /* 0x0000001c007a7308 */ /* 0x000f220000000800 */
[----:B--2---:R-:W-:Y:S01]  /*24b0*/  @!P5 FMUL R120, R120, R120 ;  /* 0x000000787878d220 */ /* 0x004fe20000400000 */
[----:B------:R-:W-:Y:S02]  /*24c0*/  FSETP.GEU.AND P5, PT, R36, -126, PT ;  /* 0xc2fc00002400780b */ /* 0x000fe40003fae000 */
[----:B-1----:R-:W-:-:S04]  /*24d0*/  FMNMX R3, R0, R3, !PT ;  /* 0x0000000300037209 */ /* 0x002fc80007800000 */
[----:B------:R-:W1:Y:S01]  /*24e0*/  MUFU.EX2 R29, R29 ;  /* 0x0000001d001d7308 */ /* 0x000e620000000800 */
[----:B---3--:R-:W-:Y:S01]  /*24f0*/  @!P2 FMUL R25, R25, R25 ;  /* 0x000000191919a220 */ /* 0x008fe20000400000 */
[----:B------:R-:W-:Y:S01]  /*2500*/  FSETP.GEU.AND P2, PT, R37, -126, PT ;  /* 0xc2fc00002500780b */ /* 0x000fe20003f4e000 */
[----:B------:R-:W2:Y:S04]  /*2510*/  SHFL.BFLY PT, R0, R3, 0x2, 0x1f ;  /* 0x0c401f0003007f89 */ /* 0x000ea800000e0000 */
[----:B------:R-:W-:Y:S01]  /*2520*/  @!P5 FMUL R36, R36, 0.5 ;  /* 0x3f0000002424d820 */ /* 0x000fe20000400000 */
[----:B------:R-:W3:Y:S01]  /*2530*/  MUFU.EX2 R124, R32 ;  /* 0x00000020007c7308 */ /* 0x000ee20000000800 */
[----:B----4-:R-:W-:Y:S01]  /*2540*/  @!P6 FMUL R122, R122, R122 ;  /* 0x0000007a7a7ae220 */ /* 0x010fe20000400000 */
[----:B------:R-:W-:-:S05]  /*2550*/  FSETP.GEU.AND P6, PT, R40, -126, PT ;  /* 0xc2fc00002800780b */ /* 0x000fca0003fce000 */
[----:B------:R-:W-:Y:S01]  /*2560*/  @!P2 FMUL R37, R37, 0.5 ;  /* 0x3f0000002525a820 */ /* 0x000fe20000400000 */
[----:B------:R-:W4:Y:S01]  /*2570*/  MUFU.EX2 R126, R36 ;  /* 0x00000024007e7308 */ /* 0x000f220000000800 */
[----:B-1----:R-:W-:Y:S01]  /*2580*/  @!P4 FMUL R29, R29, R29 ;  /* 0x0000001d1d1dc220 */ /* 0x002fe20000400000 */
[----:B------:R-:W-:-:S05]  /*2590*/  FSETP.GEU.AND P4, PT, R41, -126, PT ;  /* 0xc2fc00002900780b */ /* 0x000fca0003f8e000 */
[----:B------:R-:W-:Y:S01]  /*25a0*/  @!P6 FMUL R40, R40, 0.5 ;  /* 0x3f0000002828e820 */ /* 0x000fe20000400000 */
[----:B------:R-:W1:Y:S01]  /*25b0*/  MUFU.EX2 R37, R37 ;  /* 0x0000002500257308 */ /* 0x000e620000000800 */
[----:B---3--:R-:W-:Y:S01]  /*25c0*/  @!P3 FMUL R124, R124, R124 ;  /* 0x0000007c7c7cb220 */ /* 0x008fe20000400000 */
[----:B------:R-:W-:Y:S02]  /*25d0*/  FSETP.GEU.AND P3, PT, R44, -126, PT ;  /* 0xc2fc00002c00780b */ /* 0x000fe40003f6e000 */
[----:B--2---:R-:W-:-:S03]  /*25e0*/  FMNMX R7, R3, R0, !PT ;  /* 0x0000000003077209 */ /* 0x004fc60007800000 */
[----:B------:R-:W-:Y:S01]  /*25f0*/  @!P4 FMUL R41, R41, 0.5 ;  /* 0x3f0000002929c820 */ /* 0x000fe20000400000 */
[----:B------:R-:W2:Y:S01]  /*2600*/  MUFU.EX2 R33, R33 ;  /* 0x0000002100217308 */ /* 0x000ea20000000800 */
[----:B----4-:R-:W-:Y:S01]  /*2610*/  @!P5 FMUL R126, R126, R126 ;  /* 0x0000007e7e7ed220 */ /* 0x010fe20000400000 */
[----:B------:R-:W-:-:S04]  /*2620*/  FSETP.NEU.AND P5, PT, R7, -INF , PT ;  /* 0xff8000000700780b */ /* 0x000fc80003fad000 */
[----:B------:R-:W-:Y:S01]  /*2630*/  FSEL R0, R7, RZ, P5 ;  /* 0x000000ff07007208 */ /* 0x000fe20002800000 */
[----:B------:R-:W-:Y:S01]  /*2640*/  @!P3 FMUL R44, R44, 0.5 ;  /* 0x3f0000002c2cb820 */ /* 0x000fe20000400000 */
[----:B------:R-:W-:Y:S01]  /*2650*/  FSETP.GEU.AND P5, PT, R49, -126, PT ;  /* 0xc2fc00003100780b */ /* 0x000fe20003fae000 */
[----:B-1----:R-:W-:Y:S01]  /*2660*/  @!P2 FMUL R37, R37, R37 ;  /* 0x000000252525a220 */ /* 0x002fe20000400000 */
[----:B------:R-:W-:Y:S01]  /*2670*/  FSETP.GEU.AND P2, PT, R48, -126, PT ;  /* 0xc2fc00003000780b */ /* 0x000fe20003f4e000 */
[----:B------:R-:W1:Y:S01]  /*2680*/  MUFU.EX2 R11, R40 ;  /* 0x00000028000b7308 */ /* 0x000e620000000800 */
[----:B------:R-:W-:-:S04]  /*2690*/  FMUL R0, R0, UR6 ;  /* 0x0000000600007c20 */ /* 0x000fc80008400000 */
[--C-:B------:R-:W-:Y:S01]  /*26a0*/  FFMA R26, R26, UR6, -R0.reuse ;  /* 0x000000061a1a7c23 */ /* 0x100fe20008000800 */
[----:B--2---:R-:W-:Y:S01]  /*26b0*/  @!P1 FMUL R33, R33, R33 ;  /* 0x0000002121219220 */ /* 0x004fe20000400000 */
[----:B------:R-:W-:Y:S01]  /*26c0*/  FSETP.GEU.AND P1, PT, R45, -126, PT ;  /* 0xc2fc00002d00780b */ /* 0x000fe20003f2e000 */
[----:B------:R-:W2:Y:S01]  /*26d0*/  MUFU.EX2 R128, R41 ;  /* 0x0000002900807308 */ /* 0x000ea20000000800 */
[--C-:B------:R-:W-:Y:S01]  /*26e0*/  FFMA R30, R30, UR6, -R0.reuse ;  /* 0x000000061e1e7c23 */ /* 0x100fe20008000800 */
[----:B------:R-:W-:Y:S01]  /*26f0*/  @!P5 FMUL R49, R49, 0.5 ;  /* 0x3f0000003131d820 */ /* 0x000fe20000400000 */
[--C-:B------:R-:W-:Y:S01]  /*2700*/  FFMA R27, R27, UR6, -R0.reuse ;  /* 0x000000061b1b7c23 */ /* 0x100fe20008000800 */
[----:B------:R-:W-:Y:S01]  /*2710*/  @!P2 FMUL R48, R48, 0.5 ;  /* 0x3f0000003030a820 */ /* 0x000fe20000400000 */
[--C-:B------:R-:W-:Y:S01]  /*2720*/  FFMA R31, R31, UR6, -R0.reuse ;  /* 0x000000061f1f7c23 */ /* 0x100fe20008000800 */
[--C-:B------:R-:W-:Y:S01]  /*2730*/  FFMA R34, R34, UR6, -R0.reuse ;  /* 0x0000000622227c23 */ /* 0x100fe20008000800 */
[--C-:B------:R-:W-:Y:S01]  /*2740*/  FFMA R38, R38, UR6, -R0.reuse ;  /* 0x0000000626267c23 */ /* 0x100fe20008000800 */
[----:B------:R-:W3:Y:S01]  /*2750*/  MUFU.EX2 R13, R44 ;  /* 0x0000002c000d7308 */ /* 0x000ee20000000800 */
[----:B-1----:R-:W-:Y:S01]  /*2760*/  @!P6 FMUL R11, R11, R11 ;  /* 0x0000000b0b0be220 */ /* 0x002fe20000400000 */
[----:B------:R-:W-:Y:S01]  /*2770*/  FSETP.GEU.AND P6, PT, R52, -126, PT ;  /* 0xc2fc00003400780b */ /* 0x000fe20003fce000 */
[--C-:B------:R-:W-:Y:S01]  /*2780*/  FFMA R42, R42, UR6, -R0.reuse ;  /* 0x000000062a2a7c23 */ /* 0x100fe20008000800 */
[----:B------:R-:W-:Y:S01]  /*2790*/  @!P1 FMUL R45, R45, 0.5 ;  /* 0x3f0000002d2d9820 */ /* 0x000fe20000400000 */
[--C-:B------:R-:W-:Y:S01]  /*27a0*/  FFMA R35, R35, UR6, -R0.reuse ;  /* 0x0000000623237c23 */ /* 0x100fe20008000800 */
[--C-:B------:R-:W-:Y:S01]  /*27b0*/  FFMA R39, R39, UR6, -R0.reuse ;  /* 0x0000000627277c23 */ /* 0x100fe20008000800 */
[--C-:B------:R-:W-:Y:S01]  /*27c0*/  FFMA R43, R43, UR6, -R0.reuse ;  /* 0x000000062b2b7c23 */ /* 0x100fe20008000800 */
[----:B------:R-:W1:Y:S01]  /*27d0*/  MUFU.EX2 R15, R48 ;  /* 0x00000030000f7308 */ /* 0x000e620000000800 */
[----:B--2---:R-:W-:Y:S01]  /*27e0*/  @!P4 FMUL R128, R128, R128 ;  /* 0x000000808080c220 */ /* 0x004fe20000400000 */
[----:B------:R-:W-:Y:S01]  /*27f0*/  FSETP.GEU.AND P4, PT, R10, -126, PT ;  /* 0xc2fc00000a00780b */ /* 0x000fe20003f8e000 */
[--C-:B------:R-:W-:Y:S01]  /*2800*/  FFMA R46, R46, UR6, -R0.reuse ;  /* 0x000000062e2e7c23 */ /* 0x100fe20008000800 */
[--C-:B------:R-:W-:Y:S01]  /*2810*/  FFMA R50, R50, UR6, -R0.reuse ;  /* 0x0000000632327c23 */ /* 0x100fe20008000800 */
[--C-:B------:R-:W-:Y:S01]  /*2820*/  FFMA R47, R47, UR6, -R0.reuse ;  /* 0x000000062f2f7c23 */ /* 0x100fe20008000800 */
[--C-:B------:R-:W-:Y:S01]  /*2830*/  FFMA R51, R51, UR6, -R0.reuse ;  /* 0x0000000633337c23 */ /* 0x100fe20008000800 */
[----:B------:R-:W-:Y:S01]  /*2840*/  @!P6 FMUL R52, R52, 0.5 ;  /* 0x3f0000003434e820 */ /* 0x000fe20000400000 */
[----:B------:R-:W2:Y:S01]  /*2850*/  MUFU.EX2 R130, R45 ;  /* 0x0000002d00827308 */ /* 0x000ea20000000800 */
[----:B---3--:R-:W-:Y:S01]  /*2860*/  @!P3 FMUL R13, R13, R13 ;  /* 0x0000000d0d0db220 */ /* 0x008fe20000400000 */
[----:B------:R-:W-:Y:S01]  /*2870*/  FSETP.GEU.AND P3, PT, R26, -126, PT ;  /* 0xc2fc00001a00780b */ /* 0x000fe20003f6e000 */
[--C-:B------:R-:W-:Y:S01]  /*2880*/  FFMA R54, R54, UR6, -R0.reuse ;  /* 0x0000000636367c23 */ /* 0x100fe20008000800 */
[----:B------:R-:W-:Y:S01]  /*2890*/  FFMA R0, R55, UR6, -R0 ;  /* 0x0000000637007c23 */ /* 0x000fe20008000800 */
[----:B------:R-:W-:Y:S01]  /*28a0*/  FADD R3, R120, R11 ;  /* 0x0000000b78037221 */ /* 0x000fe20000000000 */
[----:B------:R-:W-:Y:S01]  /*28b0*/  FADD R24, R25, R128 ;  /* 0x0000008019187221 */ /* 0x000fe20000000000 */
[----:B------:R-:W-:Y:S01]  /*28c0*/  @!P4 FMUL R10, R10, 0.5 ;  /* 0x3f0000000a0ac820 */ /* 0x000fe20000400000 */
[----:B------:R-:W3:Y:S01]  /*28d0*/  MUFU.EX2 R132, R49 ;  /* 0x0000003100847308 */ /* 0x000ee20000000800 */
[----:B-1----:R-:W-:Y:S01]  /*28e0*/  @!P2 FMUL R15, R15, R15 ;  /* 0x0000000f0f0fa220 */ /* 0x002fe20000400000 */
[----:B------:R-:W-:-:S02]  /*28f0*/  FSETP.GEU.AND P2, PT, R30, -126, PT ;  /* 0xc2fc00001e00780b */ /* 0x000fc40003f4e000 */
[----:B------:R-:W-:Y:S01]  /*2900*/  F2FP.F16.F32.PACK_AB R120, R25, R120 ;  /* 0x000000781978723e */ /* 0x000fe200000000ff */
[----:B------:R-:W-:Y:S01]  /*2910*/  FADD R28, R124, R15 ;  /* 0x0000000f7c1c7221 */ /* 0x000fe20000000000 */
[----:B------:R-:W-:Y:S01]  /*2920*/  F2FP.F16.F32.PACK_AB R124, R33, R124 ;  /* 0x0000007c217c723e */ /* 0x000fe200000000ff */
[----:B------:R-:W-:Y:S01]  /*2930*/  @!P3 FMUL R26, R26, 0.5 ;  /* 0x3f0000001a1ab820 */ /* 0x000fe20000400000 */
[----:B------:R-:W1:Y:S01]  /*2940*/  MUFU.EX2 R21, R52 ;  /* 0x0000003400157308 */ /* 0x000e620000000800 */
[----:B--2---:R-:W-:Y:S01]  /*2950*/  @!P1 FMUL R130, R130, R130 ;  /* 0x0000008282829220 */ /* 0x004fe20000400000 */
[----:B------:R-:W-:Y:S01]  /*2960*/  FSETP.GEU.AND P1, PT, R27, -126, PT ;  /* 0xc2fc00001b00780b */ /* 0x000fe20003f2e000 */
[----:B------:R-:W-:Y:S01]  /*2970*/  FADD R3, R3, R28 ;  /* 0x0000001c03037221 */ /* 0x000fe20000000000 */
[----:B------:R-:W-:-:S03]  /*2980*/  F2FP.F16.F32.PACK_AB R128, R128, R11 ;  /* 0x0000000b8080723e */ /* 0x000fc600000000ff */
[----:B------:R-:W-:Y:S01]  /*2990*/  @!P2 FMUL R30, R30, 0.5 ;  /* 0x3f0000001e1ea820 */ /* 0x000fe20000400000 */
[----:B------:R2:W4:Y:S01]  /*29a0*/  MUFU.EX2 R121, R26 ;  /* 0x0000001a00797308 */ /* 0x0005220000000800 */
[----:B---3--:R-:W-:Y:S01]  /*29b0*/  @!P5 FMUL R132, R132, R132 ;  /* 0x000000848484d220 */ /* 0x008fe20000400000 */
[----:B------:R-:W-:-:S05]  /*29c0*/  FSETP.GEU.AND P5, PT, R31, -126, PT ;  /* 0xc2fc00001f00780b */ /* 0x000fca0003fae000 */
[----:B------:R-:W-:Y:S01]  /*29d0*/  @!P1 FMUL R27, R27, 0.5 ;  /* 0x3f0000001b1b9820 */ /* 0x000fe20000400000 */
[----:B------:R-:W3:Y:S01]  /*29e0*/  MUFU.EX2 R123, R30 ;  /* 0x0000001e007b7308 */ /* 0x000ee20000000800 */
[----:B-1----:R-:W-:Y:S01]  /*29f0*/  @!P6 FMUL R21, R21, R21 ;  /* 0x000000151515e220 */ /* 0x002fe20000400000 */
[----:B------:R-:W-:Y:S01]  /*2a00*/  FSETP.GEU.AND P6, PT, R34, -126, PT ;  /* 0xc2fc00002200780b */ /* 0x000fe20003fce000 */
[----:B--2---:R-:W-:Y:S01]  /*2a10*/  FADD R26, R122, R13 ;  /* 0x0000000d7a1a7221 */ /* 0x004fe20000000000 */
[----:B------:R-:W-:-:S03]  /*2a20*/  F2FP.F16.F32.PACK_AB R122, R29, R122 ;  /* 0x0000007a1d7a723e */ /* 0x000fc600000000ff */
[----:B------:R-:W-:Y:S01]  /*2a30*/  @!P5 FMUL R31, R31, 0.5 ;  /* 0x3f0000001f1fd820 */ /* 0x000fe20000400000 */
[----:B------:R-:W1:Y:S01]  /*2a40*/  MUFU.EX2 R134, R10 ;  /* 0x0000000a00867308 */ /* 0x000e620000000800 */
[----:B----4-:R-:W-:Y:S01]  /*2a50*/  @!P3 FMUL R121, R121, R121 ;  /* 0x000000797979b220 */ /* 0x010fe20000400000 */
[----:B------:R-:W-:-:S05]  /*2a60*/  FSETP.GEU.AND P3, PT, R38, -126, PT ;  /* 0xc2fc00002600780b */ /* 0x000fca0003f6e000 */
[----:B------:R-:W-:Y:S01]  /*2a70*/  @!P6 FMUL R34, R34, 0.5 ;  /* 0x3f0000002222e820 */ /* 0x000fe20000400000 */
[----:B------:R2:W4:Y:S01]  /*2a80*/  MUFU.EX2 R6, R27 ;  /* 0x0000001b00067308 */ /* 0x0005220000000800 */
[----:B---3--:R-:W-:Y:S01]  /*2a90*/  @!P2 FMUL R123, R123, R123 ;  /* 0x0000007b7b7ba220 */ /* 0x008fe20000400000 */
[----:B------:R-:W-:-:S05]  /*2aa0*/  FSETP.GEU.AND P2, PT, R42, -126, PT ;  /* 0xc2fc00002a00780b */ /* 0x000fca0003f4e000 */
[----:B------:R-:W-:Y:S01]  /*2ab0*/  @!P3 FMUL R38, R38, 0.5 ;  /* 0x3f0000002626b820 */ /* 0x000fe20000400000 */
[----:B------:R3:W5:Y:S01]  /*2ac0*/  MUFU.EX2 R10, R31 ;  /* 0x0000001f000a7308 */ /* 0x0007620000000800 */
[----:B-1----:R-:W-:Y:S01]  /*2ad0*/  @!P4 FMUL R134, R134, R134 ;  /* 0x000000868686c220 */ /* 0x002fe20000400000 */
[----:B------:R-:W-:Y:S01]  /*2ae0*/  FSETP.GEU.AND P4, PT, R35, -126, PT ;  /* 0xc2fc00002300780b */ /* 0x000fe20003f8e000 */
[----:B--2---:R-:W-:Y:S01]  /*2af0*/  FADD R27, R29, R130 ;  /* 0x000000821d1b7221 */ /* 0x004fe20000000000 */
[----:B------:R-:W-:Y:S01]  /*2b00*/  F2FP.F16.F32.PACK_AB R130, R130, R13 ;  /* 0x0000000d8282723e */ /* 0x000fe200000000ff */
[----:B------:R-:W-:Y:S01]  /*2b10*/  FADD R30, R37, R134 ;  /* 0x00000086251e7221 */ /* 0x000fe20000000000 */
[----:B------:R-:W-:Y:S01]  /*2b20*/  F2FP.F16.F32.PACK_AB R134, R134, R21 ;  /* 0x000000158686723e */ /* 0x000fe200000000ff */
[----:B------:R-:W-:Y:S01]  /*2b30*/  @!P2 FMUL R42, R42, 0.5 ;  /* 0x3f0000002a2aa820 */ /* 0x000fe20000400000 */
[----:B------:R-:W1:Y:S01]  /*2b40*/  MUFU.EX2 R125, R34 ;  /* 0x00000022007d7308 */ /* 0x000e620000000800 */
[----:B----4-:R-:W-:Y:S01]  /*2b50*/  @!P1 FMUL R6, R6, R6 ;  /* 0x0000000606069220 */ /* 0x010fe20000400000 */
[----:B------:R-:W-:Y:S01]  /*2b60*/  FSETP.GEU.AND P1, PT, R39, -126, PT ;  /* 0xc2fc00002700780b */ /* 0x000fe20003f2e000 */
[----:B---3--:R-:W-:Y:S01]  /*2b70*/  FADD R31, R33, R132 ;  /* 0x00000084211f7221 */ /* 0x008fe20000000000 */
[----:B------:R-:W-:Y:S01]  /*2b80*/  FADD R27, R27, R30 ;  /* 0x0000001e1b1b7221 */ /* 0x000fe20000000000 */
[----:B------:R-:W-:-:S02]  /*2b90*/  F2FP.F16.F32.PACK_AB R132, R132, R15 ;  /* 0x0000000f8484723e */ /* 0x000fc400000000ff */
[----:B------:R-:W-:Y:S01]  /*2ba0*/  @!P4 FMUL R35, R35, 0.5 ;  /* 0x3f0000002323c820 */ /* 0x000fe20000400000 */
[----:B------:R-:W2:Y:S01]  /*2bb0*/  MUFU.EX2 R127, R38 ;  /* 0x00000026007f7308 */ /* 0x000ea20000000800 */
[----:B-----5:R-:W-:Y:S01]  /*2bc0*/  @!P5 FMUL R10, R10, R10 ;  /* 0x0000000a0a0ad220 */ /* 0x020fe20000400000 */
[----:B------:R-:W-:Y:S01]  /*2bd0*/  FSETP.GEU.AND P5, PT, R43, -126, PT ;  /* 0xc2fc00002b00780b */ /* 0x000fe20003fae000 */
[----:B------:R-:W-:-:S04]  /*2be0*/  FADD R24, R24, R31 ;  /* 0x0000001f18187221 */ /* 0x000fc80000000000 */
[----:B------:R-:W-:Y:S01]  /*2bf0*/  @!P1 FMUL R39, R39, 0.5 ;  /* 0x3f00000027279820 */ /* 0x000fe20000400000 */
[----:B------:R3:W4:Y:S01]  /*2c00*/  MUFU.EX2 R14, R35 ;  /* 0x00000023000e7308 */ /* 0x0007220000000800 */
[----:B-1----:R-:W-:Y:S01]  /*2c10*/  @!P6 FMUL R125, R125, R125 ;  /* 0x0000007d7d7de220 */ /* 0x002fe20000400000 */
[----:B------:R-:W-:Y:S01]  /*2c20*/  FSETP.GEU.AND P6, PT, R46, -126, PT ;  /* 0xc2fc00002e00780b */ /* 0x000fe20003fce000 */
[----:B------:R-:W-:-:S04]  /*2c30*/  FADD R24, R24, R27 ;  /* 0x0000001b18187221 */ /* 0x000fc80000000000 */
[----:B------:R-:W-:Y:S01]  /*2c40*/  @!P5 FMUL R43, R43, 0.5 ;  /* 0x3f0000002b2bd820 */ /* 0x000fe20000400000 */
[----:B------:R-:W1:Y:S01]  /*2c50*/  MUFU.EX2 R20, R39 ;  /* 0x0000002700147308 */ /* 0x000e620000000800 */
[----:B--2---:R-:W-:Y:S01]  /*2c60*/  @!P3 FMUL R127, R127, R127 ;  /* 0x0000007f7f7fb220 */ /* 0x004fe20000400000 */
[----:B------:R-:W-:Y:S01]  /*2c70*/  FSETP.GEU.AND P3, PT, R50, -126, PT ;  /* 0xc2fc00003200780b */ /* 0x000fe20003f6e000 */
[----:B---3--:R-:W-:Y:S01]  /*2c80*/  FADD R35, R126, R21 ;  /* 0x000000157e237221 */ /* 0x008fe20000000000 */
[----:B------:R-:W-:-:S03]  /*2c90*/  F2FP.F16.F32.PACK_AB R126, R37, R126 ;  /* 0x0000007e257e723e */ /* 0x000fc600000000ff */
[----:B------:R-:W-:Y:S01]  /*2ca0*/  @!P6 FMUL R46, R46, 0.5 ;  /* 0x3f0000002e2ee820 */ /* 0x000fe20000400000 */
[----:B------:R-:W2:Y:S01]  /*2cb0*/  MUFU.EX2 R42, R42 ;  /* 0x0000002a002a7308 */ /* 0x000ea20000000800 */
[----:B----4-:R-:W-:Y:S01]  /*2cc0*/  @!P4 FMUL R14, R14, R14 ;  /* 0x0000000e0e0ec220 */ /* 0x010fe20000400000 */
[----:B------:R-:W-:Y:S01]  /*2cd0*/  FSETP.GEU.AND P4, PT, R47, -126, PT ;  /* 0xc2fc00002f00780b */ /* 0x000fe20003f8e000 */
[----:B------:R-:W-:-:S04]  /*2ce0*/  FADD R26, R26, R35 ;  /* 0x000000231a1a7221 */ /* 0x000fc80000000000 */
[----:B------:R-:W-:Y:S01]  /*2cf0*/  @!P3 FMUL R50, R50, 0.5 ;  /* 0x3f0000003232b820 */ /* 0x000fe20000400000 */
[----:B------:R-:W3:Y:S01]  /*2d00*/  MUFU.EX2 R129, R43 ;  /* 0x0000002b00817308 */ /* 0x000ee20000000800 */
[----:B-1----:R-:W-:Y:S01]  /*2d10*/  @!P1 FMUL R20, R20, R20 ;  /* 0x0000001414149220 */ /* 0x002fe20000400000 */
[----:B------:R-:W-:Y:S01]  /*2d20*/  FSETP.GEU.AND P1, PT, R51, -126, PT ;  /* 0xc2fc00003300780b */ /* 0x000fe20003f2e000 */
[----:B------:R-:W-:Y:S01]  /*2d30*/  FADD R3, R3, R26 ;  /* 0x0000001a03037221 */ /* 0x000fe20000000000 */
[----:B------:R-:W-:-:S03]  /*2d40*/  MOV R26, UR49 ;  /* 0x00000031001a7c02 */ /* 0x000fc60008000f00 */
[----:B------:R-:W-:Y:S01]  /*2d50*/  @!P4 FMUL R47, R47, 0.5 ;  /* 0x3f0000002f2fc820 */ /* 0x000fe20000400000 */
[----:B------:R-:W1:Y:S01]  /*2d60*/  MUFU.EX2 R46, R46 ;  /* 0x0000002e002e7308 */ /* 0x000e620000000800 */
[----:B--2---:R-:W-:Y:S01]  /*2d70*/  @!P2 FMUL R42, R42, R42 ;  /* 0x0000002a2a2aa220 */ /* 0x004fe20000400000 */
[----:B------:R-:W-:Y:S01]  /*2d80*/  FSETP.GEU.AND P2, PT, R54, -126, PT ;  /* 0xc2fc00003600780b */ /* 0x000fe20003f4e000 */
[----:B------:R2:W-:Y:S01]  /*2d90*/  SYNCS.ARRIVE.TRANS64.A1T0 RZ, [R26+UR4], RZ ;  /* 0x000000ff1aff79a7 */ /* 0x0005e20008100004 */
[----:B------:R-:W-:Y:S01]  /*2da0*/  UIADD3 UR4, UR37, 0x1, URZ ;  /* 0x0000000125047890 */ /* 0x000fe2000fffe03f */
[----:B------:R-:W-:Y:S02]  /*2db0*/  FADD R3, R3, R24 ;  /* 0x0000001803037221 */ /* 0x000fe40000000000 */
[----:B------:R-:W-:Y:S01]  /*2dc0*/  @!P1 FMUL R51, R51, 0.5 ;  /* 0x3f00000033339820 */ /* 0x000fe20000400000 */
[----:B------:R-:W4:Y:S01]  /*2dd0*/  MUFU.EX2 R131, R47 ;  /* 0x0000002f00837308 */ /* 0x000f220000000800 */
[----:B---3--:R-:W-:Y:S01]  /*2de0*/  @!P5 FMUL R129, R129, R129 ;  /* 0x000000818181d220 */ /* 0x008fe20000400000 */
[----:B------:R-:W-:Y:S01]  /*2df0*/  FSETP.GEU.AND P5, PT, R0, -126, PT ;  /* 0xc2fc00000000780b */ /* 0x000fe20003fae000 */
[----:B------:R-:W-:-:S02]  /*2e00*/  UISETP.NE.AND UP0, UPT, UR4, 0x5, UPT ;  /* 0x000000050400788c */ /* 0x000fc4000bf05270 */
[----:B------:R-:W-:Y:S01]  /*2e10*/  FADD R28, R6, R129 ;  /* 0x00000081061c7221 */ /* 0x000fe20000000000 */
[----:B------:R-:W-:Y:S01]  /*2e20*/  F2FP.F16.F32.PACK_AB R129, R129, R42 ;  /* 0x0000002a8181723e */ /* 0x000fe200000000ff */
[----:B------:R-:W-:Y:S01]  /*2e30*/  @!P2 FMUL R54, R54, 0.5 ;  /* 0x3f0000003636a820 */ /* 0x000fe20000400000 */
[----:B------:R-:W3:Y:S01]  /*2e40*/  MUFU.EX2 R50, R50 ;  /* 0x0000003200327308 */ /* 0x000ee20000000800 */
[----:B-1----:R-:W-:Y:S01]  /*2e50*/  @!P6 FMUL R46, R46, R46 ;  /* 0x0000002e2e2ee220 */ /* 0x002fe20000400000 */
[----:B------:R-:W-:Y:S02]  /*2e60*/  USEL UR6, URZ, 0x1, UP0 ;  /* 0x000000013f067887 */ /* 0x000fe40008000000 */
[----:B------:R-:W-:Y:S01]  /*2e70*/  USEL UR4, UR4, URZ, UP0 ;  /* 0x0000003f04047287 */ /* 0x000fe20008000000 */
[----:B------:R-:W-:Y:S01]  /*2e80*/  FADD R30, R123, R46 ;  /* 0x0000002e7b1e7221 */ /* 0x000fe20000000000 */
[----:B------:R-:W-:Y:S01]  /*2e90*/  F2FP.F16.F32.PACK_AB R123, R10, R123 ;  /* 0x0000007b0a7b723e */ /* 0x000fe200000000ff */
[----:B------:R-:W-:Y:S01]  /*2ea0*/  @!P5 FMUL R0, R0, 0.5 ;  /* 0x3f0000000000d820 */ /* 0x000fe20000400000 */
[----:B------:R-:W1:Y:S01]  /*2eb0*/  MUFU.EX2 R133, R51 ;  /* 0x0000003300857308 */ /* 0x000e620000000800 */
[----:B----4-:R-:W-:Y:S01]  /*2ec0*/  @!P4 FMUL R131, R131, R131 ;  /* 0x000000838383c220 */ /* 0x010fe20000400000 */
[----:B------:R-:W-:-:S03]  /*2ed0*/  LOP3.LUT R152, R152, UR6, RZ, 0x3c, !PT ;  /* 0x0000000698987c12 */ /* 0x000fc6000f8e3cff */
[----:B------:R-:W-:Y:S01]  /*2ee0*/  FADD R31, R10, R131 ;  /* 0x000000830a1f7221 */ /* 0x000fe20000000000 */
[----:B------:R-:W-:Y:S02]  /*2ef0*/  F2FP.F16.F32.PACK_AB R131, R131, R46 ;  /* 0x0000002e8383723e */ /* 0x000fe400000000ff */
[----:B------:R-:W4:Y:S01]  /*2f00*/  MUFU.EX2 R136, R54 ;  /* 0x0000003600887308 */ /* 0x000f220000000800 */
[----:B---3--:R-:W-:-:S04]  /*2f10*/  @!P3 FMUL R50, R50, R50 ;  /* 0x000000323232b220 */ /* 0x008fc80000400000 */
[----:B------:R-:W-:Y:S01]  /*2f20*/  FADD R35, R125, R50 ;  /* 0x000000327d237221 */ /* 0x000fe20000000000 */
[----:B------:R-:W-:Y:S02]  /*2f30*/  F2FP.F16.F32.PACK_AB R125, R14, R125 ;  /* 0x0000007d0e7d723e */ /* 0x000fe400000000ff */
[----:B------:R3:W5:Y:S01]  /*2f40*/  MUFU.EX2 R135, R0 ;  /* 0x0000000000877308 */ /* 0x0007620000000800 */
[----:B-1----:R-:W-:-:S04]  /*2f50*/  @!P1 FMUL R133, R133, R133 ;  /* 0x0000008585859220 */ /* 0x002fc80000400000 */
[----:B------:R-:W-:Y:S01]  /*2f60*/  FADD R39, R14, R133 ;  /* 0x000000850e277221 */ /* 0x000fe20000000000 */
[----:B------:R-:W-:Y:S01]  /*2f70*/  F2FP.F16.F32.PACK_AB R133, R133, R50 ;  /* 0x000000328585723e */ /* 0x000fe200000000ff */
[----:B----4-:R-:W-:Y:S01]  /*2f80*/  @!P2 FMUL R136, R136, R136 ;  /* 0x000000888888a220 */ /* 0x010fe20000400000 */
[----:B---3--:R-:W-:Y:S01]  /*2f90*/  FADD R0, R121, R42 ;  /* 0x0000002a79007221 */ /* 0x008fe20000000000 */
[----:B------:R-:W-:Y:S01]  /*2fa0*/  FADD R28, R28, R39 ;  /* 0x000000271c1c7221 */ /* 0x000fe20000000000 */
[----:B------:R-:W-:Y:S01]  /*2fb0*/  F2FP.F16.F32.PACK_AB R121, R6, R121 ;  /* 0x000000790679723e */ /* 0x000fe200000000ff */
[----:B------:R-:W-:Y:S01]  /*2fc0*/  FADD R41, R127, R136 ;  /* 0x000000887f297221 */ /* 0x000fe20000000000 */
[----:B------:R-:W-:Y:S01]  /*2fd0*/  FADD R0, R0, R35 ;  /* 0x0000002300007221 */ /* 0x000fe20000000000 */
[----:B------:R-:W-:Y:S01]  /*2fe0*/  F2FP.F16.F32.PACK_AB R127, R20, R127 ;  /* 0x0000007f147f723e */ /* 0x000fe200000000ff */
[----:B-----5:R-:W-:Y:S01]  /*2ff0*/  @!P5 FMUL R135, R135, R135 ;  /* 0x000000878787d220 */ /* 0x020fe20000400000 */
[----:B------:R-:W-:-:S03]  /*3000*/  FADD R41, R30, R41 ;  /* 0x000000291e297221 */ /* 0x000fc60000000000 */
[----:B------:R-:W-:Y:S01]  /*3010*/  FADD R32, R20, R135 ;  /* 0x0000008714207221 */ /* 0x000fe20000000000 */
[----:B------:R-:W-:-:S03]  /*3020*/  FADD R0, R0, R41 ;  /* 0x0000002900007221 */ /* 0x000fc60000000000 */
[----:B------:R-:W-:-:S04]  /*3030*/  FADD R31, R31, R32 ;  /* 0x000000201f1f7221 */ /* 0x000fc80000000000 */
[----:B------:R-:W-:-:S04]  /*3040*/  FADD R31, R28, R31 ;  /* 0x0000001f1c1f7221 */ /* 0x000fc80000000000 */
[----:B------:R-:W-:Y:S01]  /*3050*/  FADD R0, R0, R31 ;  /* 0x0000001f00007221 */ /* 0x000fe20000000000 */
[----:B--2---:R-:W-:Y:S06]  /*3060*/  @!P0 BRA `(.L_x_21) ;  /* 0x0000000000048947 */ /* 0x004fec0003800000 */
[----:B------:R-:W-:Y:S01]  /*3070*/  BPT.TRAP 0x1 ;  /* 0x000000040000795c */ /* 0x000fe20000300000 */
.L_x_21:
[----:B------:R-:W-:Y:S01]  /*3080*/  ULEA UR6, UR4, UR38, 0x3 ;  /* 0x0000002604067291 */ /* 0x000fe2000f8e183f */
[----:B------:R-:W-:Y:S01]  /*3090*/  SHF.L.U32 R6, R152, 0x1f, RZ ;  /* 0x0000001f98067819 */ /* 0x000fe200000006ff */
[----:B------:R-:W-:-:S07]  /*30a0*/  ULOP3.LUT UR7, UR7, 0x2000000, URZ, 0xfc, !UPT ;  /* 0x0200000007077892 */ /* 0x000fce000f8efc3f */
[----:B------:R-:W1:Y:S02]  /*30b0*/  SYNCS.PHASECHK.TRANS64.TRYWAIT P1, [UR6+0x2e400], R6 ;  /* 0x02e40006ff0075a7 */ /* 0x000e640008020146 */
[----:B-1----:R-:W-:Y:S05]  /*30c0*/  @!P1 BRA `(.L_x_22) ;  /* 0x0000008c00589947 */ /* 0x002fea0003800000 */
.L_x_133:
[----:B------:R-:W-:Y:S01]  /*30d0*/  UIMAD UR6, UR4, 0x600, UR7 ;  /* 0x00000600040678a4 */ /* 0x000fe2000f8e0207 */
[----:B------:R-:W-:Y:S01]  /*30e0*/  WARPGROUP.ARRIVE ;  /* 0x00000000000079c5 */ /* 0x000fe20000000000 */
[----:B------:R-:W-:Y:S01]  /*30f0*/  UMOV UR11, 0x40000040 ;  /* 0x40000040000b7882 */ /* 0x000fe20000000000 */
[----:B------:R-:W-:-:S04]  /*3100*/  F2FP.F16.F32.PACK_AB R135, R135, R136 ;  /* 0x000000888787723e */ /* 0x000fc800000000ff */
[----:B------:R-:W-:Y:S02]  /*3110*/  UMOV UR10, UR6 ;  /* 0x00000006000a7c82 */ /* 0x000fe40008000000 */
[----:B------:R-:W-:Y:S01]  /*3120*/  HGMMA.64x192x16.F32 R24, R120, gdesc[UR8].tnspB, RZ, !UPT, gsb0 ;  /* 0x42e0000878187df0 */ /* 0x000fe2000c0008ff */
[----:B------:R-:W-:Y:S01]  /*3130*/  UIADD3 UR10, UR6, 0x80, URZ ;  /* 0x00000080060a7890 */ /* 0x000fe2000fffe03f */
[----:B------:R-:W-:Y:S01]  /*3140*/  UMOV UR11, 0x40000040 ;  /* 0x40000040000b7882 */ /* 0x000fe20000000000 */
[----:B------:R-:W-:Y:S02]  /*3150*/  WARPGROUP.DEPBAR.LE gsb0, 0x0 ;  /* 0x00008000000079c5 */ /* 0x000fe40000010000 */
[----:B------:R-:W-:-:S15]  /*3160*/  WARPGROUP.ARRIVE ;  /* 0x00000000000079c5 */ /* 0x000fde0000000000 */
[----:B------:R-:W-:Y:S01]  /*3170*/  HGMMA.64x192x16.F32 R24, R124, gdesc[UR8].tnspB, R24, gsb0 ;  /* 0x42e000087c187df0 */ /* 0x000fe20008000818 */
        /* <DEDUP_REMOVED lines=9> */
[----:B------:R-:W-:Y:S03]  /*3210*/  HGMMA.64x192x16.F32 R24, R132, gdesc[UR8].tnspB, R24, gsb0 ;  /* 0x42e0000884187df0 */ /* 0x000fe60008000818 */
[----:B------:R-:W-:Y:S02]  /*3220*/  WARPGROUP.DEPBAR.LE gsb0, 0x0 ;  /* 0x00008000000079c5 */ /* 0x000fe40000010000 */
[----:B------:R-:W-:Y:S05]  /*3230*/  @!P0 BRA `(.L_x_23) ;  /* 0x0000000000048947 */ /* 0x000fea0003800000 */
[----:B------:R-:W-:Y:S01]  /*3240*/  BPT.TRAP 0x1 ;  /* 0x000000040000795c */ /* 0x000fe20000300000 */
.L_x_23:
[----:B------:R-:W-:Y:S01]  /*3250*/  R2UR UR6, R18 ;  /* 0x00000000120672ca */ /* 0x000fe200000e0000 */
[----:B------:R-:W-:-:S04]  /*3260*/  UIADD3 UR5, UR5, 0x2e428, URZ ;  /* 0x0002e42805057890 */ /* 0x000fc8000fffe03f */
[----:B------:R-:W-:-:S08]  /*3270*/  UPRMT UR5, URZ, 0x654, UR5 ;  /* 0x000006543f057896 */ /* 0x000fd00008000005 */
[----:B------:R-:W-:Y:S01]  /*3280*/  UISETP.GT.U32.AND UP0, UPT, UR6, 0x1, UPT ;  /* 0x000000010600788c */ /* 0x000fe2000bf04070 */
[----:B------:R-:W-:Y:S05]  /*3290*/  SYNCS.ARRIVE.TRANS64.RED.A1T0 RZ, [UR5], RZ ;  /* 0x000000ffffff79a7 */ /* 0x000fea0008100405 */
[----:B------:R-:W-:-:S13]  /*32a0*/  PLOP3.LUT P1, PT, PT, PT, UP0, 0x80, 0x0 ;  /* 0x000000000000781c */ /* 0x000fda0003f2f008 */
[----:B------:R-:W-:Y:S05]  /*32b0*/  @P1 BRA `(.L_x_24) ;  /* 0x0000000000041947 */ /* 0x000fea0003800000 */
[----:B------:R-:W-:Y:S01]  /*32c0*/  BPT.TRAP 0x1 ;  /* 0x000000040000795c */ /* 0x000fe20000300000 */
.L_x_24:
[----:B------:R-:W-:Y:S01]  /*32d0*/  UIADD3 UR37, UR4, 0x1, URZ ;  /* 0x0000000104257890 */ /* 0x000fe2000fffe03f */
[C---:B------:R-:W-:Y:S01]  /*32e0*/  ISETP.GE.AND P2, PT, R9.reuse, 0x4, PT ;  /* 0x000000040900780c */ /* 0x040fe20003f46270 */
[----:B------:R-:W-:Y:S01]  /*32f0*/  VIADD R10, R9, 0xfffffffe ;  /* 0xfffffffe090a7836 */ /* 0x000fe20000000000 */
[----:B-1----:R-:W-:Y:S01]  /*3300*/  IADD3 R6, R23, 0x40, RZ ;  /* 0x0000004017067810 */ /* 0x002fe20007ffe0ff */
[----:B------:R-:W-:-:S04]  /*3310*/  UISETP.NE.AND UP0, UPT, UR37, 0x5, UPT ;  /* 0x000000052500788c */ /* 0x000fc8000bf05270 */
[----:B------:R-:W-:Y:S02]  /*3320*/  USEL UR5, URZ, 0x1, UP0 ;  /* 0x000000013f057887 */ /* 0x000fe40008000000 */
[----:B------:R-:W-:-:S04]  /*3330*/  USEL UR37, UR37, URZ, UP0 ;  /* 0x0000003f25257287 */ /* 0x000fc80008000000 */
[----:B------:R-:W-:Y:S01]  /*3340*/  LOP3.LUT R152, R152, UR5, RZ, 0x3c, !PT ;  /* 0x0000000598987c12 */ /* 0x000fe2000f8e3cff */
[----:B------:R-:W-:Y:S07]  /*3350*/  @!P2 BRA `(.L_x_25) ;  /* 0x0000001c00f4a947 */ /* 0x000fee0003800000 */
[----:B------:R-:W-:Y:S01]  /*3360*/  IADD3 R13, R9, -0x3, RZ ;  /* 0xfffffffd090d7810 */ /* 0x000fe20007ffe0ff */
[----:B------:R-:W-:Y:S01]  /*3370*/  IMAD.MOV.U32 R9, RZ, RZ, R7 ;  /* 0x000000ffff097224 */ /* 0x000fe200078e0007 */
[----:B------:R-:W-:Y:S01]  /*3380*/  MOV R11, R8 ;  /* 0x00000008000b7202 */ /* 0x000fe20000000f00 */
[----:B------:R-:W-:-:S06]  /*3390*/  ULDC UR5, c[0x0][0x604] ;  /* 0x0001810000057ab9 */ /* 0x000fcc0000000800 */
.L_x_36:
[----:B------:R-:W-:Y:S01]  /*33a0*/  MOV R10, R13 ;  /* 0x0000000d000a7202 */ /* 0x000fe20000000f00 */
[----:B------:R-:W-:Y:S06]  /*33b0*/  @!P0 BRA `(.L_x_26) ;  /* 0x0000000000048947 */ /* 0x000fec0003800000 */
[----:B------:R-:W-:Y:S01]  /*33c0*/  BPT.TRAP 0x1 ;  /* 0x000000040000795c */ /* 0x000fe20000300000 */
.L_x_26:
[----:B------:R-:W-:Y:S01]  /*33d0*/  ULEA UR6, UR37, UR38, 0x3 ;  /* 0x0000002625067291 */ /* 0x000fe2000f8e183f */
[----:B------:R-:W-:-:S08]  /*33e0*/  SHF.L.U32 R7, R152, 0x1f, RZ ;  /* 0x0000001f98077819 */ /* 0x000fd000000006ff */
[----:B------:R-:W1:Y:S02]  /*33f0*/  SYNCS.PHASECHK.TRANS64.TRYWAIT P2, [UR6+0x2e400], R7 ;  /* 0x02e40007ff0075a7 */ /* 0x000e640008040146 */
[----:B-1----:R-:W-:Y:S05]  /*3400*/  @!P2 BRA `(.L_x_27) ;  /* 0x0000008800a0a947 */ /* 0x002fea0003800000 */
.L_x_134:
[----:B------:R-:W-:Y:S01]  /*3410*/  R2UR UR48, R4 ;  /* 0x00000000043072ca */ /* 0x000fe200000e0000 */
[----:B------:R-:W-:Y:S01]  /*3420*/  UIMAD UR6, UR37, 0x600, UR39 ;  /* 0x00000600250678a4 */ /* 0x000fe2000f8e0227 */
[----:B------:R-:W-:Y:S01]  /*3430*/  R2UR UR49, R5 ;  /* 0x00000000053172ca */ /* 0x000fe200000e0000 */
[----:B------:R-:W-:Y:S01]  /*3440*/  WARPGROUP.ARRIVE ;  /* 0x00000000000079c5 */ /* 0x000fe20000000000 */
[----:B------:R-:W-:Y:S01]  /*3450*/  UMOV UR51, 0x40000040 ;  /* 0x4000004000337882 */ /* 0x000fe20000000000 */
[----:B------:R-:W-:Y:S01]  /*3460*/  UIADD3 UR10, UR6, 0x4, URZ ;  /* 0x00000004060a7890 */ /* 0x000fe2000fffe03f */
[----:B------:R-:W-:Y:S02]  /*3470*/  UMOV UR11, 0x40000040 ;  /* 0x40000040000b7882 */ /* 0x000fe40000000000 */
[----:B------:R-:W-:Y:S01]  /*3480*/  UMOV UR50, UR6 ;  /* 0x0000000600327c82 */ /* 0x000fe20008000000 */
[----:B------:R-:W-:Y:S01]  /*3490*/  UIADD3 UR14, UR6, 0x6, URZ ;  /* 0x00000006060e7890 */ /* 0x000fe2000fffe03f */
[----:B------:R-:W-:Y:S01]  /*34a0*/  UMOV UR15, 0x40000040 ;  /* 0x40000040000f7882 */ /* 0x000fe20000000000 */
[----:B------:R-:W-:Y:S01]  /*34b0*/  UIADD3 UR18, UR6, 0x200, URZ ;  /* 0x0000020006127890 */ /* 0x000fe2000fffe03f */
[----:B------:R-:W-:-:S03]  /*34c0*/  UMOV UR19, 0x40000040 ;  /* 0x4000004000137882 */ /* 0x000fc60000000000 */
[----:B------:R-:W-:Y:S01]  /*34d0*/  HGMMA.64x64x16.F32 R120, gdesc[UR48], RZ, !UPT, gsb0 ;  /* 0x00e00000307879f0 */ /* 0x000fe2000c0008ff */
[----:B------:R-:W-:Y:S01]  /*34e0*/  UIADD3 UR50, UR6, 0x2, URZ ;  /* 0x0000000206327890 */ /* 0x000fe2000fffe03f */
[----:B------:R-:W-:Y:S01]  /*34f0*/  UMOV UR48, UR56 ;  /* 0x0000003800307c82 */ /* 0x000fe20008000000 */
[----:B------:R-:W-:Y:S01]  /*3500*/  UMOV UR49, UR57 ;  /* 0x0000003900317c82 */ /* 0x000fe20008000000 */
[----:B------:R-:W-:Y:S01]  /*3510*/  UMOV UR51, 0x40000040 ;  /* 0x4000004000337882 */ /* 0x000fe20000000000 */
[----:B------:R-:W-:Y:S01]  /*3520*/  UIADD3 UR22, UR6, 0x202, URZ ;  /* 0x0000020206167890 */ /* 0x000fe2000fffe03f */
        /* <DEDUP_REMOVED lines=11> */
[----:B------:R-:W-:-:S02]  /*35e0*/  WARPGROUP.DEPBAR.LE gsb0, 0x0 ;  /* 0x00008000000079c5 */ /* 0x000fc40000010000 */
[----:B------:R-:W-:-:S06]  /*35f0*/  WARPGROUP.ARRIVE ;  /* 0x00000000000079c5 */ /* 0x000fcc0000000000 */
[----:B------:R-:W-:Y:S01]  /*3600*/  HGMMA.64x64x16.F32 R120, gdesc[UR48], R120, gsb0 ;  /* 0x00e00000307879f0 */ /* 0x000fe20008000878 */
[----:B------:R-:W-:Y:S01]  /*3610*/  UIADD3 UR50, UR6, 0x406, URZ ;  /* 0x0000040606327890 */ /* 0x000fe2000fffe03f */
[----:B------:R-:W-:Y:S01]  /*3620*/  UMOV UR48, UR52 ;  /* 0x0000003400307c82 */ /* 0x000fe20008000000 */
[----:B------:R-:W-:Y:S01]  /*3630*/  UMOV UR49, UR53 ;  /* 0x0000003500317c82 */ /* 0x000fe20008000000 */
[----:B------:R-:W-:Y:S01]  /*3640*/  UMOV UR51, 0x40000040 ;  /* 0x4000004000337882 */ /* 0x000fe20000000000 */
[----:B------:R-:W-:-:S04]  /*3650*/  UIADD3 UR6, UR37, 0x1, URZ ;  /* 0x0000000125067890 */ /* 0x000fc8000fffe03f */
[----:B------:R-:W-:-:S04]  /*3660*/  UISETP.NE.AND UP0, UPT, UR6, 0x5, UPT ;  /* 0x000000050600788c */ /* 0x000fc8000bf05270 */
[----:B------:R-:W-:Y:S01]  /*3670*/  USEL UR6, UR6, URZ, UP0 ;  /* 0x0000003f06067287 */ /* 0x000fe20008000000 */
[----:B------:R-:W-:Y:S02]  /*3680*/  WARPGROUP.DEPBAR.LE gsb0, 0x0 ;  /* 0x00008000000079c5 */ /* 0x000fe40000010000 */
[----:B------:R-:W-:-:S06]  /*3690*/  WARPGROUP.ARRIVE ;  /* 0x00000000000079c5 */ /* 0x000fcc0000000000 */
[----:B------:R-:W-:Y:S01]  /*36a0*/  HGMMA.64x64x16.F32 R120, gdesc[UR8], R120, gsb0 ;  /* 0x00e00000087879f0 */ /* 0x000fe20008000878 */
[----:B------:R-:W-:-:S06]  /*36b0*/  USEL UR10, URZ, 0x1, UP0 ;  /* 0x000000013f0a7887 */ /* 0x000fcc0008000000 */
[----:B------:R-:W-:Y:S01]  /*36c0*/  LOP3.LUT R152, R152, UR10, RZ, 0x3c, !PT ;  /* 0x0000000a98987c12 */ /* 0x000fe2000f8e3cff */
        /* <DEDUP_REMOVED lines=28> */
[----:B------:R-:W-:Y:S05]  /*3890*/  @!P0 BRA `(.L_x_28) ;  /* 0x0000000000048947 */ /* 0x000fea0003800000 */
[----:B------:R-:W-:Y:S01]  /*38a0*/  BPT.TRAP 0x1 ;  /* 0x000000040000795c */ /* 0x000fe20000300000 */
.L_x_28:
[----:B-1----:R-:W-:Y:S01]  /*38b0*/  FMNMX R8, R120, R11, !PT ;  /* 0x0000000b78087209 */ /* 0x002fe20007800000 */
[----:B------:R-:W-:Y:S01]  /*38c0*/  ULEA UR10, UR6, UR38, 0x3 ;  /* 0x00000026060a7291 */ /* 0x000fe2000f8e183f */
[----:B------:R-:W-:Y:S02]  /*38d0*/  FMNMX R14, R122, R9, !PT ;  /* 0x000000097a0e7209 */ /* 0x000fe40007800000 */
[----:B------:R-:W-:Y:S02]  /*38e0*/  FMNMX R7, R121, R8, !PT ;  /* 0x0000000879077209 */ /* 0x000fe40007800000 */
[----:B------:R-:W-:Y:S02]  /*38f0*/  FMNMX R15, R123, R14, !PT ;  /* 0x0000000e7b0f7209 */ /* 0x000fe40007800000 */
[----:B------:R-:W-:Y:S02]  /*3900*/  FMNMX R8, R124, R7, !PT ;  /* 0x000000077c087209 */ /* 0x000fe40007800000 */
[----:B------:R-:W-:-:S02]  /*3910*/  FMNMX R14, R126, R15, !PT ;  /* 0x0000000f7e0e7209 */ /* 0x000fc40007800000 */
[----:B------:R-:W-:Y:S02]  /*3920*/  FMNMX R7, R125, R8, !PT ;  /* 0x000000087d077209 */ /* 0x000fe40007800000 */
[----:B------:R-:W-:Y:S02]  /*3930*/  FMNMX R15, R127, R14, !PT ;  /* 0x0000000e7f0f7209 */ /* 0x000fe40007800000 */
[----:B------:R-:W-:Y:S02]  /*3940*/  FMNMX R8, R128, R7, !PT ;  /* 0x0000000780087209 */ /* 0x000fe40007800000 */
[----:B------:R-:W-:Y:S02]  /*3950*/  FMNMX R14, R130, R15, !PT ;  /* 0x0000000f820e7209 */ /* 0x000fe40007800000 */
[----:B------:R-:W-:Y:S02]  /*3960*/  FMNMX R7, R129, R8, !PT ;  /* 0x0000000881077209 */ /* 0x000fe40007800000 */
[----:B------:R-:W-:-:S02]  /*3970*/  FMNMX R15, R131, R14, !PT ;  /* 0x0000000e830f7209 */ /* 0x000fc40007800000 */
[----:B------:R-:W-:Y:S02]  /*3980*/  FMNMX R8, R132, R7, !PT ;  /* 0x0000000784087209 */ /* 0x000fe40007800000 */
[----:B------:R-:W-:Y:S02]  /*3990*/  FMNMX R14, R134, R15, !PT ;  /* 0x0000000f860e7209 */ /* 0x000fe40007800000 */
[----:B------:R-:W-:-:S04]  /*39a0*/  FMNMX R7, R133, R8, !PT ;  /* 0x0000000885077209 */ /* 0x000fc80007800000 */
[----:B------:R-:W-:-:S04]  /*39b0*/  FMNMX R8, R136, R7, !PT ;  /* 0x0000000788087209 */ /* 0x000fc80007800000 */
[----:B------:R-:W-:-:S04]  /*39c0*/  FMNMX R7, R137, R8, !PT ;  /* 0x0000000889077209 */ /* 0x000fc80007800000 */
[----:B------:R-:W-:-:S04]  /*39d0*/  FMNMX R8, R140, R7, !PT ;  /* 0x000000078c087209 */ /* 0x000fc80007800000 */
[----:B------:R-:W-:-:S04]  /*39e0*/  FMNMX R7, R141, R8, !PT ;  /* 0x000000088d077209 */ /* 0x000fc80007800000 */
[----:B------:R-:W-:-:S04]  /*39f0*/  FMNMX R8, R144, R7, !PT ;  /* 0x0000000790087209 */ /* 0x000fc80007800000 */
[----:B------:R-:W-:-:S04]  /*3a00*/  FMNMX R7, R145, R8, !PT ;  /* 0x0000000891077209 */ /* 0x000fc80007800000 */
[----:B------:R-:W-:-:S04]  /*3a10*/  FMNMX R8, R148, R7, !PT ;  /* 0x0000000794087209 */ /* 0x000fc80007800000 */
[----:B------:R-:W-:-:S05]  /*3a20*/  FMNMX R7, R149, R8, !PT ;  /* 0x0000000895077209 */ /* 0x000fca0007800000 */
[----:B------:R-:W1:Y:S02]  /*3a30*/  SHFL.BFLY PT, R8, R7, 0x1, 0x1f ;  /* 0x0c201f0007087f89 */ /* 0x000e6400000e0000 */
        /* <DEDUP_REMOVED lines=13> */
[----:B------:R-:W-:-:S03]  /*3b10*/  FSEL R160, R8, RZ, P2 ;  /* 0x000000ff08a07208 */ /* 0x000fc60001000000 */
[----:B------:R-:W1:Y:S02]  /*3b20*/  SHFL.BFLY PT, R162, R7, 0x1, 0x1f ;  /* 0x0c201f0007a27f89 */ /* 0x000e6400000e0000 */
[C---:B------:R-:W-:Y:S01]  /*3b30*/  FMUL R159, R160.reuse, UR5 ;  /* 0x00000005a09f7c20 */ /* 0x040fe20008400000 */
[----:B------:R-:W-:-:S03]  /*3b40*/  FADD R160, -R160, R11 ;  /* 0x0000000ba0a07221 */ /* 0x000fc60000000100 */
[--C-:B------:R-:W-:Y:S01]  /*3b50*/  FFMA R120, R120, UR5, -R159.reuse ;  /* 0x0000000578787c23 */ /* 0x100fe2000800089f */
[--C-:B------:R-:W-:Y:S01]  /*3b60*/  FFMA R13, R121, UR5, -R159.reuse ;  /* 0x00000005790d7c23 */ /* 0x100fe2000800089f */
[--C-:B------:R-:W-:Y:S01]  /*3b70*/  FFMA R14, R124, UR5, -R159.reuse ;  /* 0x000000057c0e7c23 */ /* 0x100fe2000800089f */
[--C-:B------:R-:W-:Y:S01]  /*3b80*/  FFMA R15, R125, UR5, -R159.reuse ;  /* 0x000000057d0f7c23 */ /* 0x100fe2000800089f */
[--C-:B------:R-:W-:Y:S01]  /*3b90*/  FFMA R124, R128, UR5, -R159.reuse ;  /* 0x00000005807c7c23 */ /* 0x100fe2000800089f */
[----:B------:R-:W-:Y:S01]  /*3ba0*/  FSETP.GEU.AND P5, PT, R120, -126, PT ;  /* 0xc2fc00007800780b */ /* 0x000fe20003fae000 */
        /* <DEDUP_REMOVED lines=9> */
[--C-:B------:R-:W-:Y:S01]  /*3c40*/  FFMA R137, R140, UR5, -R159.reuse ;  /* 0x000000058c897c23 */ /* 0x100fe2000800089f */
[--C-:B------:R-:W-:Y:S01]  /*3c50*/  FFMA R132, R141, UR5, -R159.reuse ;  /* 0x000000058d847c23 */ /* 0x100fe2000800089f */
[--C-:B------:R-:W-:Y:S01]  /*3c60*/  FFMA R141, R144, UR5, -R159.reuse ;  /* 0x00000005908d7c23 */ /* 0x100fe2000800089f */
[----:B------:R-:W-:Y:S01]  /*3c70*/  @!P5 FMUL R120, R120, 0.5 ;  /* 0x3f0000007878d820 */ /* 0x000fe20000400000 */
[----:B-1----:R-:W-:Y:S01]  /*3c80*/  FMNMX R7, R7, R162, !PT ;  /* 0x000000a207077209 */ /* 0x002fe20007800000 */
[----:B------:R-:W-:Y:S01]  /*3c90*/  @!P3 FMUL R13, R13, 0.5 ;  /* 0x3f0000000d0db820 */ /* 0x000fe20000400000 */
[--C-:B------:R-:W-:Y:S01]  /*3ca0*/  FFMA R136, R145, UR5, -R159.reuse ;  /* 0x0000000591887c23 */ /* 0x100fe2000800089f */
[----:B------:R-:W-:Y:S01]  /*3cb0*/  @!P2 FMUL R14, R14, 0.5 ;  /* 0x3f0000000e0ea820 */ /* 0x000fe20000400000 */
[--C-:B------:R-:W-:Y:S01]  /*3cc0*/  FFMA R145, R148, UR5, -R159.reuse ;  /* 0x0000000594917c23 */ /* 0x100fe2000800089f */
[----:B------:R-:W1:Y:S01]  /*3cd0*/  MUFU.EX2 R120, R120 ;  /* 0x0000007800787308 */ /* 0x000e620000000800 */
[----:B------:R-:W-:Y:S01]  /*3ce0*/  @!P4 FMUL R15, R15, 0.5 ;  /* 0x3f0000000f0fc820 */ /* 0x000fe20000400000 */
[----:B------:R-:W-:Y:S01]  /*3cf0*/  @!P6 FMUL R124, R124, 0.5 ;  /* 0x3f0000007c7ce820 */ /* 0x000fe20000400000 */
[----:B------:R-:W2:Y:S01]  /*3d00*/  SHFL.BFLY PT, R140, R7, 0x2, 0x1f ;  /* 0x0c401f00078c7f89 */ /* 0x000ea200000e0000 */
[----:B------:R-:W-:Y:S01]  /*3d10*/  FFMA R149, R149, UR5, -R159 ;  /* 0x0000000595957c23 */ /* 0x000fe2000800089f */
[----:B------:R-:W-:-:S03]  /*3d20*/  FMUL R160, R160, UR5 ;  /* 0x00000005a0a07c20 */ /* 0x000fc60008400000 */
[----:B------:R-:W3:Y:S08]  /*3d30*/  MUFU.EX2 R13, R13 ;  /* 0x0000000d000d7308 */ /* 0x000ef00000000800 */
[----:B------:R-:W4:Y:S01]  /*3d40*/  MUFU.EX2 R14, R14 ;  /* 0x0000000e000e7308 */ /* 0x000f220000000800 */
[----:B-1----:R-:W-:Y:S01]  /*3d50*/  @!P5 FMUL R120, R120, R120 ;  /* 0x000000787878d220 */ /* 0x002fe20000400000 */
[----:B------:R-:W-:-:S06]  /*3d60*/  FSETP.GEU.AND P5, PT, R21, -126, PT ;  /* 0xc2fc00001500780b */ /* 0x000fcc0003fae000 */
[----:B------:R-:W1:Y:S01]  /*3d70*/  MUFU.EX2 R15, R15 ;  /* 0x0000000f000f7308 */ /* 0x000e620000000800 */
[----:B---3--:R-:W-:Y:S01]  /*3d80*/  @!P3 FMUL R13, R13, R13 ;  /* 0x0000000d0d0db220 */ /* 0x008fe20000400000 */
[----:B------:R-:W-:Y:S02]  /*3d90*/  FSETP.GEU.AND P3, PT, R20, -126, PT ;  /* 0xc2fc00001400780b */ /* 0x000fe40003f6e000 */
[----:B--2---:R-:W-:-:S03]  /*3da0*/  FMNMX R7, R7, R140, !PT ;  /* 0x0000008c07077209 */ /* 0x004fc60007800000 */
[----:B------:R-:W-:Y:S01]  /*3db0*/  @!P5 FMUL R21, R21, 0.5 ;  /* 0x3f0000001515d820 */ /* 0x000fe20000400000 */
[----:B------:R-:W2:Y:S01]  /*3dc0*/  MUFU.EX2 R124, R124 ;  /* 0x0000007c007c7308 */ /* 0x000ea20000000800 */
[----:B----4-:R-:W-:Y:S01]  /*3dd0*/  @!P2 FMUL R14, R14, R14 ;  /* 0x0000000e0e0ea220 */ /* 0x010fe20000400000 */
[----:B------:R-:W-:-:S05]  /*3de0*/  FSETP.GEU.AND P2, PT, R129, -126, PT ;  /* 0xc2fc00008100780b */ /* 0x000fca0003f4e000 */
[----:B------:R-:W-:Y:S01]  /*3df0*/  @!P3 FMUL R20, R20, 0.5 ;  /* 0x3f0000001414b820 */ /* 0x000fe20000400000 */
[----:B------:R-:W3:Y:S01]  /*3e00*/  MUFU.EX2 R21, R21 ;  /* 0x0000001500157308 */ /* 0x000ee20000000800 */
[----:B-1----:R-:W-:Y:S01]  /*3e10*/  @!P4 FMUL R15, R15, R15 ;  /* 0x0000000f0f0fc220 */ /* 0x002fe20000400000 */
[----:B------:R-:W-:-:S05]  /*3e20*/  FSETP.GEU.AND P4, PT, R133, -126, PT ;  /* 0xc2fc00008500780b */ /* 0x000fca0003f8e000 */
[----:B------:R-:W-:Y:S01]  /*3e30*/  @!P2 FMUL R129, R129, 0.5 ;  /* 0x3f0000008181a820 */ /* 0x000fe20000400000 */
[----:B------:R-:W1:Y:S01]  /*3e40*/  MUFU.EX2 R20, R20 ;  /* 0x0000001400147308 */ /* 0x000e620000000800 */
[----:B--2---:R-:W-:Y:S01]  /*3e50*/  @!P6 FMUL R124, R124, R124 ;  /* 0x0000007c7c7ce220 */ /* 0x004fe20000400000 */
[----:B------:R-:W-:-:S05]  /*3e60*/  FSETP.GEU.AND P6, PT, R128, -126, PT ;  /* 0xc2fc00008000780b */ /* 0x000fca0003fce000 */
[----:B------:R-:W-:Y:S01]  /*3e70*/  @!P4 FMUL R133, R133, 0.5 ;  /* 0x3f0000008585c820 */ /* 0x000fe20000400000 */
[----:B------:R-:W2:Y:S01]  /*3e80*/  MUFU.EX2 R129, R129 ;  /* 0x0000008100817308 */ /* 0x000ea20000000800 */
[----:B---3--:R-:W-:Y:S01]  /*3e90*/  @!P5 FMUL R21, R21, R21 ;  /* 0x000000151515d220 */ /* 0x008fe20000400000 */
        /* <DEDUP_REMOVED lines=16> */
[----:B------:R-:W-:-:S04]  /*3fa0*/  FSETP.NEU.AND P6, PT, R7, -INF , PT ;  /* 0xff8000000700780b */ /* 0x000fc80003fcd000 */
[----:B------:R-:W-:Y:S01]  /*3fb0*/  FSEL R144, R7, RZ, P6 ;  /* 0x000000ff07907208 */ /* 0x000fe20003000000 */
[----:B------:R-:W-:Y:S01]  /*3fc0*/  @!P4 FMUL R136, R136, 0.5 ;  /* 0x3f0000008888c820 */ /* 0x000fe20000400000 */
[----:B------:R-:W1:Y:S01]  /*3fd0*/  MUFU.EX2 R141, R141 ;  /* 0x0000008d008d7308 */ /* 0x000e620000000800 */
[----:B------:R-:W-:Y:S01]  /*3fe0*/  FSETP.GEU.AND P6, PT, R145, -126, PT ;  /* 0xc2fc00009100780b */ /* 0x000fe20003fce000 */
[----:B--2---:R-:W-:Y:S01]  /*3ff0*/  @!P5 FMUL R137, R137, R137 ;  /* 0x000000898989d220 */ /* 0x004fe20000400000 */
[C---:B------:R-:W-:Y:S01]  /*4000*/  FMUL R121, R144.reuse, UR5 ;  /* 0x0000000590797c20 */ /* 0x040fe20008400000 */
[----:B------:R-:W-:Y:S01]  /*4010*/  FSETP.GEU.AND P5, PT, R149, -126, PT ;  /* 0xc2fc00009500780b */ /* 0x000fe20003fae000 */
[----:B------:R-:W-:Y:S01]  /*4020*/  FADD R144, -R144, R9 ;  /* 0x0000000990907221 */ /* 0x000fe20000000100 */
[----:B------:R-:W-:Y:S01]  /*4030*/  FADD R9, R13, R128 ;  /* 0x000000800d097221 */ /* 0x000fe20000000000 */
[--C-:B------:R-:W-:Y:S01]  /*4040*/  FFMA R122, R122, UR5, -R121.reuse ;  /* 0x000000057a7a7c23 */ /* 0x100fe20008000879 */
[----:B------:R-:W2:Y:S01]  /*4050*/  MUFU.EX2 R136, R136 ;  /* 0x0000008800887308 */ /* 0x000ea20000000800 */
[----:B---3--:R-:W-:Y:S01]  /*4060*/  @!P3 FMUL R132, R132, R132 ;  /* 0x000000848484b220 */ /* 0x008fe20000400000 */
[--C-:B------:R-:W-:Y:S01]  /*4070*/  FFMA R123, R123, UR5, -R121.reuse ;  /* 0x000000057b7b7c23 */ /* 0x100fe20008000879 */
[--C-:B------:R-:W-:Y:S01]  /*4080*/  FFMA R126, R126, UR5, -R121.reuse ;  /* 0x000000057e7e7c23 */ /* 0x100fe20008000879 */
[----:B------:R-:W-:Y:S01]  /*4090*/  FSETP.GEU.AND P3, PT, R122, -126, PT ;  /* 0xc2fc00007a00780b */ /* 0x000fe20003f6e000 */
[--C-:B------:R-:W-:Y:S01]  /*40a0*/  FFMA R159, R127, UR5, -R121.reuse ;  /* 0x000000057f9f7c23 */ /* 0x100fe20008000879 */
[----:B------:R-:W-:Y:S01]  /*40b0*/  @!P6 FMUL R145, R145, 0.5 ;  /* 0x3f0000009191e820 */ /* 0x000fe20000400000 */
[--C-:B------:R-:W-:Y:S01]  /*40c0*/  FFMA R130, R130, UR5, -R121.reuse ;  /* 0x0000000582827c23 */ /* 0x100fe20008000879 */
[--C-:B------:R-:W-:Y:S01]  /*40d0*/  FFMA R139, R139, UR5, -R121.reuse ;  /* 0x000000058b8b7c23 */ /* 0x100fe20008000879 */
[----:B-1----:R-:W-:Y:S01]  /*40e0*/  @!P2 FMUL R141, R141, R141 ;  /* 0x0000008d8d8da220 */ /* 0x002fe20000400000 */
[----:B------:R-:W-:Y:S01]  /*40f0*/  FSETP.GEU.AND P2, PT, R123, -126, PT ;  /* 0xc2fc00007b00780b */ /* 0x000fe20003f4e000 */
[----:B------:R-:W-:Y:S01]  /*4100*/  @!P5 FMUL R149, R149, 0.5 ;  /* 0x3f0000009595d820 */ /* 0x000fe20000400000 */
[----:B------:R-:W1:Y:S01]  /*4110*/  MUFU.EX2 R145, R145 ;  /* 0x0000009100917308 */ /* 0x000e620000000800 */
[--C-:B------:R-:W-:Y:S01]  /*4120*/  FFMA R143, R143, UR5, -R121.reuse ;  /* 0x000000058f8f7c23 */ /* 0x100fe20008000879 */
[--C-:B------:R-:W-:Y:S01]  /*4130*/  FFMA R147, R147, UR5, -R121.reuse ;  /* 0x0000000593937c23 */ /* 0x100fe20008000879 */
[----:B------:R-:W-:Y:S01]  /*4140*/  FFMA R151, R151, UR5, -R121 ;  /* 0x0000000597977c23 */ /* 0x000fe20008000879 */
[----:B------:R-:W-:Y:S01]  /*4150*/  FMUL R144, R144, UR5 ;  /* 0x0000000590907c20 */ /* 0x000fe20008400000 */
[----:B------:R-:W-:Y:S01]  /*4160*/  @!P3 FMUL R122, R122, 0.5 ;  /* 0x3f0000007a7ab820 */ /* 0x000fe20000400000 */
[----:B--2---:R-:W-:Y:S01]  /*4170*/  @!P4 FMUL R136, R136, R136 ;  /* 0x000000888888c220 */ /* 0x004fe20000400000 */
[----:B------:R-:W-:Y:S01]  /*4180*/  FSETP.GEU.AND P4, PT, R126, -126, PT ;  /* 0xc2fc00007e00780b */ /* 0x000fe20003f8e000 */
[----:B------:R2:W3:Y:S01]  /*4190*/  MUFU.EX2 R140, R149 ;  /* 0x00000095008c7308 */ /* 0x0004e20000000800 */
[----:B------:R-:W-:Y:S01]  /*41a0*/  FADD R11, R14, R137 ;  /* 0x000000890e0b7221 */ /* 0x000fe20000000000 */
[----:B------:R-:W-:Y:S01]  /*41b0*/  F2FP.F16.F32.PACK_AB R128, R128, R133 ;  /* 0x000000858080723e */ /* 0x000fe200000000ff */
[----:B------:R-:W-:-:S05]  /*41c0*/  @!P2 FMUL R123, R123, 0.5 ;  /* 0x3f0000007b7ba820 */ /* 0x000fca0000400000 */
[----:B------:R4:W5:Y:S01]  /*41d0*/  MUFU.EX2 R125, R122 ;  /* 0x0000007a007d7308 */ /* 0x0009620000000800 */
[----:B-1----:R-:W-:Y:S01]  /*41e0*/  @!P6 FMUL R145, R145, R145 ;  /* 0x000000919191e220 */ /* 0x002fe20000400000 */
[----:B------:R-:W-:Y:S01]  /*41f0*/  FSETP.GEU.AND P6, PT, R159, -126, PT ;  /* 0xc2fc00009f00780b */ /* 0x000fe20003fce000 */
[----:B--2---:R-:W-:Y:S01]  /*4200*/  FFMA R149, R138, UR5, -R121 ;  /* 0x000000058a957c23 */ /* 0x004fe20008000879 */
[----:B------:R-:W-:-:S04]  /*4210*/  @!P4 FMUL R126, R126, 0.5 ;  /* 0x3f0000007e7ec820 */ /* 0x000fc80000400000 */
[----:B------:R1:W2:Y:S01]  /*4220*/  MUFU.EX2 R148, R123 ;  /* 0x0000007b00947308 */ /* 0x0002a20000000800 */
[----:B----4-:R-:W-:Y:S01]  /*4230*/  FFMA R122, R131, UR5, -R121 ;  /* 0x00000005837a7c23 */ /* 0x010fe20008000879 */
[----:B---3--:R-:W-:Y:S01]  /*4240*/  @!P5 FMUL R140, R140, R140 ;  /* 0x0000008c8c8cd220 */ /* 0x008fe20000400000 */
[----:B------:R-:W-:-:S04]  /*4250*/  FSETP.GEU.AND P5, PT, R130, -126, PT ;  /* 0xc2fc00008200780b */ /* 0x000fc80003fae000 */
[----:B------:R-:W-:Y:S01]  /*4260*/  @!P6 FMUL R159, R159, 0.5 ;  /* 0x3f0000009f9fe820 */ /* 0x000fe20000400000 */
[----:B------:R3:W4:Y:S01]  /*4270*/  MUFU.EX2 R127, R126 ;  /* 0x0000007e007f7308 */ /* 0x0007220000000800 */
[----:B-----5:R-:W-:Y:S01]  /*4280*/  @!P3 FMUL R125, R125, R125 ;  /* 0x0000007d7d7db220 */ /* 0x020fe20000400000 */
[----:B------:R-:W-:Y:S01]  /*4290*/  FSETP.GEU.AND P3, PT, R122, -126, PT ;  /* 0xc2fc00007a00780b */ /* 0x000fe20003f6e000 */
[----:B-1----:R-:W-:-:S05]  /*42a0*/  FFMA R123, R134, UR5, -R121 ;  /* 0x00000005867b7c23 */ /* 0x002fca0008000879 */
[----:B------:R-:W-:Y:S01]  /*42b0*/  @!P5 FMUL R130, R130, 0.5 ;  /* 0x3f0000008282d820 */ /* 0x000fe20000400000 */
[----:B--2---:R-:W-:Y:S01]  /*42c0*/  @!P2 FMUL R148, R148, R148 ;  /* 0x000000949494a220 */ /* 0x004fe20000400000 */
[----:B------:R-:W-:Y:S01]  /*42d0*/  FSETP.GEU.AND P2, PT, R123, -126, PT ;  /* 0xc2fc00007b00780b */ /* 0x000fe20003f4e000 */
[----:B---3--:R-:W-:Y:S01]  /*42e0*/  FFMA R126, R135, UR5, -R121 ;  /* 0x00000005877e7c23 */ /* 0x008fe20008000879 */
[----:B------:R-:W1:Y:S03]  /*42f0*/  MUFU.EX2 R162, R159 ;  /* 0x0000009f00a27308 */ /* 0x000e660000000800 */
[----:B------:R-:W-:Y:S01]  /*4300*/  @!P3 FMUL R122, R122, 0.5 ;  /* 0x3f0000007a7ab820 */ /* 0x000fe20000400000 */
[----:B----4-:R-:W-:Y:S01]  /*4310*/  @!P4 FMUL R127, R127, R127 ;  /* 0x0000007f7f7fc220 */ /* 0x010fe20000400000 */
[----:B------:R-:W-:-:S03]  /*4320*/  FSETP.GEU.AND P4, PT, R126, -126, PT ;  /* 0xc2fc00007e00780b */ /* 0x000fc60003f8e000 */
[----:B------:R2:W3:Y:S03]  /*4330*/  MUFU.EX2 R131, R130 ;  /* 0x0000008200837308 */ /* 0x0004e60000000800 */
[----:B------:R-:W-:-:S05]  /*4340*/  @!P2 FMUL R123, R123, 0.5 ;  /* 0x3f0000007b7ba820 */ /* 0x000fca0000400000 */
[----:B------:R4:W5:Y:S01]  /*4350*/  MUFU.EX2 R134, R122 ;  /* 0x0000007a00867308 */ /* 0x0009620000000800 */
[----:B-1----:R-:W-:Y:S01]  /*4360*/  @!P6 FMUL R162, R162, R162 ;  /* 0x000000a2a2a2e220 */ /* 0x002fe20000400000 */
[----:B------:R-:W-:Y:S01]  /*4370*/  FSETP.GEU.AND P6, PT, R149, -126, PT ;  /* 0xc2fc00009500780b */ /* 0x000fe20003fce000 */
[----:B------:R-:W-:Y:S01]  /*4380*/  @!P4 FMUL R126, R126, 0.5 ;  /* 0x3f0000007e7ec820 */ /* 0x000fe20000400000 */
[----:B--2---:R-:W-:-:S04]  /*4390*/  FADD R130, R129, R140 ;  /* 0x0000008c81827221 */ /* 0x004fc80000000000 */
        /* <DEDUP_REMOVED lines=12> */
[----:B------:R-:W1:Y:S01]  /*4460*/  MUFU.EX2 R142, R149 ;  /* 0x00000095008e7308 */ /* 0x000e620000000800 */
[----:B---3--:R-:W-:Y:S01]  /*4470*/  FFMA R126, R150, UR5, -R121 ;  /* 0x00000005967e7c23 */ /* 0x008fe20008000879 */
[----:B------:R-:W-:Y:S02]  /*4480*/  FADD R121, R15, R132 ;  /* 0x000000840f797221 */ /* 0x000fe40000000000 */
[----:B------:R-:W-:Y:S01]  /*4490*/  @!P3 FMUL R122, R122, 0.5 ;  /* 0x3f0000007a7ab820 */ /* 0x000fe20000400000 */
[----:B----4-:R-:W-:Y:S01]  /*44a0*/  @!P4 FMUL R138, R138, R138 ;  /* 0x0000008a8a8ac220 */ /* 0x010fe20000400000 */
[----:B------:R-:W-:Y:S02]  /*44b0*/  FSETP.GEU.AND P4, PT, R123, -126, PT ;  /* 0xc2fc00007b00780b */ /* 0x000fe40003f8e000 */
[----:B------:R2:W3:Y:S01]  /*44c0*/  MUFU.EX2 R146, R122 ;  /* 0x0000007a00927308 */ /* 0x0004e20000000800 */
[----:B------:R-:W-:-:S03]  /*44d0*/  FADD R130, R121, R130 ;  /* 0x0000008279827221 */ /* 0x000fc60000000000 */
[----:B------:R-:W-:-:S04]  /*44e0*/  @!P2 FMUL R143, R143, 0.5 ;  /* 0x3f0000008f8fa820 */ /* 0x000fc80000400000 */
[----:B------:R-:W4:Y:S01]  /*44f0*/  MUFU.EX2 R139, R139 ;  /* 0x0000008b008b7308 */ /* 0x000f220000000800 */
[----:B-1----:R-:W-:Y:S01]  /*4500*/  @!P6 FMUL R142, R142, R142 ;  /* 0x0000008e8e8ee220 */ /* 0x002fe20000400000 */
[----:B------:R-:W-:Y:S01]  /*4510*/  FSETP.GEU.AND P6, PT, R147, -126, PT ;  /* 0xc2fc00009300780b */ /* 0x000fe20003fce000 */
[----:B--2---:R-:W-:Y:S01]  /*4520*/  FADD R122, R21, R136 ;  /* 0x00000088157a7221 */ /* 0x004fe20000000000 */
[----:B------:R-:W-:Y:S01]  /*4530*/  @!P4 FMUL R123, R123, 0.5 ;  /* 0x3f0000007b7bc820 */ /* 0x000fe20000400000 */
[----:B------:R-:W-:-:S03]  /*4540*/  FADD R121, R125, R142 ;  /* 0x0000008e7d797221 */ /* 0x000fc60000000000 */
[----:B------:R-:W1:Y:S01]  /*4550*/  MUFU.EX2 R143, R143 ;  /* 0x0000008f008f7308 */ /* 0x000e620000000800 */
[----:B---3--:R-:W-:Y:S01]  /*4560*/  @!P3 FMUL R146, R146, R146 ;  /* 0x000000929292b220 */ /* 0x008fe20000400000 */
[----:B------:R-:W-:-:S03]  /*4570*/  FSETP.GEU.AND P3, PT, R151, -126, PT ;  /* 0xc2fc00009700780b */ /* 0x000fc60003f6e000 */
[----:B------:R-:W-:Y:S02]  /*4580*/  FADD R149, R127, R146 ;  /* 0x000000927f957221 */ /* 0x000fe40000000000 */
[----:B------:R-:W-:Y:S01]  /*4590*/  @!P6 FMUL R147, R147, 0.5 ;  /* 0x3f0000009393e820 */ /* 0x000fe20000400000 */
[----:B------:R2:W3:Y:S01]  /*45a0*/  MUFU.EX2 R150, R123 ;  /* 0x0000007b00967308 */ /* 0x0004e20000000800 */
[----:B----4-:R-:W-:Y:S01]  /*45b0*/  @!P5 FMUL R139, R139, R139 ;  /* 0x0000008b8b8bd220 */ /* 0x010fe20000400000 */
[----:B------:R-:W-:-:S05]  /*45c0*/  FSETP.GEU.AND P5, PT, R126, -126, PT ;  /* 0xc2fc00007e00780b */ /* 0x000fca0003fae000 */
[----:B------:R-:W-:Y:S01]  /*45d0*/  @!P3 FMUL R151, R151, 0.5 ;  /* 0x3f0000009797b820 */ /* 0x000fe20000400000 */
[----:B------:R-:W4:Y:S01]  /*45e0*/  MUFU.EX2 R147, R147 ;  /* 0x0000009300937308 */ /* 0x000f220000000800 */
[----:B-1----:R-:W-:Y:S01]  /*45f0*/  @!P2 FMUL R143, R143, R143 ;  /* 0x0000008f8f8fa220 */ /* 0x002fe20000400000 */
[----:B------:R-:W-:Y:S01]  /*4600*/  FSETP.GEU.AND P2, PT, R160, -126, PT ;  /* 0xc2fc0000a000780b */ /* 0x000fe20003f4e000 */
[----:B--2---:R-:W-:Y:S01]  /*4610*/  FADD R123, R9, R122 ;  /* 0x0000007a097b7221 */ /* 0x004fe20000000000 */
[----:B------:R-:W-:Y:S01]  /*4620*/  FADD R9, R120, R133 ;  /* 0x0000008578097221 */ /* 0x000fe20000000000 */
[----:B------:R-:W-:Y:S01]  /*4630*/  FADD R122, R124, R141 ;  /* 0x0000008d7c7a7221 */ /* 0x000fe20000000000 */
[----:B------:R-:W-:Y:S01]  /*4640*/  FADD R159, R162, R143 ;  /* 0x0000008fa29f7221 */ /* 0x000fe20000000000 */
[----:B------:R-:W-:Y:S01]  /*4650*/  @!P5 FMUL R126, R126, 0.5 ;  /* 0x3f0000007e7ed820 */ /* 0x000fe20000400000 */
[----:B------:R-:W1:Y:S01]  /*4660*/  MUFU.EX2 R151, R151 ;  /* 0x0000009700977308 */ /* 0x000e620000000800 */
[----:B---3--:R-:W-:Y:S01]  /*4670*/  @!P4 FMUL R150, R150, R150 ;  /* 0x000000969696c220 */ /* 0x008fe20000400000 */
[----:B------:R-:W-:Y:S01]  /*4680*/  FSETP.GEU.AND P4, PT, R144, -126, PT ;  /* 0xc2fc00009000780b */ /* 0x000fe20003f8e000 */
[----:B------:R-:W-:Y:S01]  /*4690*/  FADD R9, R9, R122 ;  /* 0x0000007a09097221 */ /* 0x000fe20000000000 */
[----:B------:R-:W-:Y:S01]  /*46a0*/  FADD R122, R148, R139 ;  /* 0x0000008b947a7221 */ /* 0x000fe20000000000 */
[----:B------:R-:W-:Y:S01]  /*46b0*/  FADD R166, R131, R150 ;  /* 0x0000009683a67221 */ /* 0x000fe20000000000 */
[----:B------:R-:W-:Y:S01]  /*46c0*/  FADD R130, R123, R130 ;  /* 0x000000827b827221 */ /* 0x000fe20000000000 */
[----:B------:R-:W-:Y:S01]  /*46d0*/  @!P2 FMUL R160, R160, 0.5 ;  /* 0x3f000000a0a0a820 */ /* 0x000fe20000400000 */
[----:B------:R2:W3:Y:S01]  /*46e0*/  MUFU.EX2 R164, R126 ;  /* 0x0000007e00a47308 */ /* 0x0004e20000000800 */
[----:B----4-:R-:W-:Y:S01]  /*46f0*/  @!P6 FMUL R147, R147, R147 ;  /* 0x000000939393e220 */ /* 0x010fe20000400000 */
[----:B------:R-:W-:Y:S01]  /*4700*/  FADD R121, R121, R166 ;  /* 0x000000a679797221 */ /* 0x000fe20000000000 */
[----:B------:R-:W-:-:S02]  /*4710*/  F2FP.F16.F32.PACK_AB R123, R162, R127 ;  /* 0x0000007fa27b723e */ /* 0x000fc400000000ff */
[----:B------:R-:W-:Y:S01]  /*4720*/  FADD R161, R134, R147 ;  /* 0x0000009386a17221 */ /* 0x000fe20000000000 */
[----:B------:R-:W-:Y:S01]  /*4730*/  F2FP.F16.F32.PACK_AB R120, R13, R120 ;  /* 0x000000780d78723e */ /* 0x000fe200000000ff */
[----:B------:R-:W-:Y:S01]  /*4740*/  @!P4 FMUL R144, R144, 0.5 ;  /* 0x3f0000009090c820 */ /* 0x000fe20000400000 */
[----:B------:R-:W4:Y:S01]  /*4750*/  MUFU.EX2 R160, R160 ;  /* 0x000000a000a07308 */ /* 0x000f220000000800 */
[----:B--2---:R-:W-:Y:S01]  /*4760*/  FADD R126, R20, R145 ;  /* 0x00000091147e7221 */ /* 0x004fe20000000000 */
[----:B-1----:R-:W-:Y:S01]  /*4770*/  @!P3 FMUL R151, R151, R151 ;  /* 0x000000979797b220 */ /* 0x002fe20000400000 */
[----:B------:R-:W-:Y:S01]  /*4780*/  FADD R122, R122, R161 ;  /* 0x000000a17a7a7221 */ /* 0x000fe20000000000 */
[----:B------:R-:W-:Y:S01]  /*4790*/  F2FP.F16.F32.PACK_AB R124, R21, R124 ;  /* 0x0000007c157c723e */ /* 0x000fe200000000ff */
[----:B------:R-:W-:Y:S01]  /*47a0*/  FADD R126, R11, R126 ;  /* 0x0000007e0b7e7221 */ /* 0x000fe20000000000 */
[C---:B------:R-:W-:Y:S01]  /*47b0*/  FADD R168, R138.reuse, R151 ;  /* 0x000000978aa87221 */ /* 0x040fe20000000000 */
[----:B------:R-:W-:Y:S01]  /*47c0*/  F2FP.F16.F32.PACK_AB R127, R138, R135 ;  /* 0x000000878a7f723e */ /* 0x000fe200000000ff */
[----:B------:R1:W2:Y:S01]  /*47d0*/  MUFU.EX2 R11, R144 ;  /* 0x00000090000b7308 */ /* 0x0002a20000000800 */
[----:B---3--:R-:W-:Y:S01]  /*47e0*/  @!P5 FMUL R164, R164, R164 ;  /* 0x000000a4a4a4d220 */ /* 0x008fe20000400000 */
[----:B------:R-:W-:Y:S01]  /*47f0*/  FADD R9, R9, R126 ;  /* 0x0000007e09097221 */ /* 0x000fe20000000000 */
[----:B------:R-:W-:Y:S01]  /*4800*/  FADD R159, R159, R168 ;  /* 0x000000a89f9f7221 */ /* 0x000fe20000000000 */
[----:B------:R-:W-:-:S02]  /*4810*/  F2FP.F16.F32.PACK_AB R126, R129, R20 ;  /* 0x00000014817e723e */ /* 0x000fc400000000ff */
[----:B------:R-:W-:Y:S01]  /*4820*/  FADD R9, R9, R130 ;  /* 0x0000008209097221 */ /* 0x000fe20000000000 */
[----:B------:R-:W-:Y:S01]  /*4830*/  FADD R122, R122, R159 ;  /* 0x0000009f7a7a7221 */ /* 0x000fe20000000000 */
[----:B------:R-:W-:Y:S01]  /*4840*/  F2FP.F16.F32.PACK_AB R130, R132, R137 ;  /* 0x000000898482723e */ /* 0x000fe200000000ff */
[----:B-1----:R-:W-:Y:S01]  /*4850*/  FADD R144, R135, R164 ;  /* 0x000000a487907221 */ /* 0x002fe20000000000 */
[----:B----4-:R-:W-:Y:S01]  /*4860*/  @!P2 FMUL R160, R160, R160 ;  /* 0x000000a0a0a0a220 */ /* 0x010fe20000400000 */
[----:B------:R-:W-:Y:S02]  /*4870*/  F2FP.F16.F32.PACK_AB R129, R139, R142 ;  /* 0x0000008e8b81723e */ /* 0x000fe400000000ff */
[----:B------:R-:W-:Y:S01]  /*4880*/  FADD R144, R149, R144 ;  /* 0x0000009095907221 */ /* 0x000fe20000000000 */
[----:B------:R-:W-:Y:S01]  /*4890*/  FFMA R3, R160, R3, R9 ;  /* 0x00000003a0037223 */ /* 0x000fe20000000009 */
[----:B------:R-:W-:Y:S01]  /*48a0*/  SHF.L.U32 R9, R152, 0x1f, RZ ;  /* 0x0000001f98097819 */ /* 0x000fe200000006ff */
[-C--:B------:R-:W-:Y:S01]  /*48b0*/  FMUL R24, R24, R160.reuse ;  /* 0x000000a018187220 */ /* 0x080fe20000400000 */
[----:B------:R-:W-:Y:S01]  /*48c0*/  FADD R121, R121, R144 ;  /* 0x0000009079797221 */ /* 0x000fe20000000000 */
[----:B--2---:R-:W-:Y:S01]  /*48d0*/  @!P4 FMUL R11, R11, R11 ;  /* 0x0000000b0b0bc220 */ /* 0x004fe20000400000 */
[----:B------:R1:W2:Y:S01]  /*48e0*/  SYNCS.PHASECHK.TRANS64.TRYWAIT P2, [UR10+0x2e400], R9 ;  /* 0x02e40009ff0075a7 */ /* 0x0002a2000804014a */
[-C--:B------:R-:W-:Y:S01]  /*48f0*/  FMUL R25, R25, R160.reuse ;  /* 0x000000a019197220 */ /* 0x080fe20000400000 */
[----:B------:R-:W-:Y:S01]  /*4900*/  FADD R122, R121, R122 ;  /* 0x0000007a797a7221 */ /* 0x000fe20000000000 */
[----:B------:R-:W-:Y:S01]  /*4910*/  F2FP.F16.F32.PACK_AB R121, R148, R125 ;  /* 0x0000007d9479723e */ /* 0x000fe200000000ff */
[----:B------:R-:W-:Y:S01]  /*4920*/  FMUL R28, R28, R160 ;  /* 0x000000a01c1c7220 */ /* 0x000fe20000400000 */
[----:B------:R-:W-:Y:S01]  /*4930*/  F2FP.F16.F32.PACK_AB R125, R134, R131 ;  /* 0x00000083867d723e */ /* 0x000fe200000000ff */
[----:B------:R-:W-:Y:S01]  /*4940*/  FFMA R0, R11, R0, R122 ;  /* 0x000000000b007223 */ /* 0x000fe2000000007a */
[-C--:B------:R-:W-:Y:S01]  /*4950*/  FMUL R29, R29, R160.reuse ;  /* 0x000000a01d1d7220 */ /* 0x080fe20000400000 */
        /* <DEDUP_REMOVED lines=43> */
[----:B------:R-:W-:Y:S01]  /*4c10*/  FMUL R117, R117, R160 ;  /* 0x000000a075757220 */ /* 0x000fe20000400000 */
[----:B------:R-:W-:Y:S01]  /*4c20*/  F2FP.F16.F32.PACK_AB R122, R15, R14 ;  /* 0x0000000e0f7a723e */ /* 0x000fe200000000ff */
        /* <DEDUP_REMOVED lines=48> */
[----:B------:R-:W-:-:S02]  /*4f30*/  F2FP.F16.F32.PACK_AB R131, R143, R146 ;  /* 0x000000928f83723e */ /* 0x000fc400000000ff */
[----:B------:R-:W-:Y:S02]  /*4f40*/  F2FP.F16.F32.PACK_AB R132, R136, R141 ;  /* 0x0000008d8884723e */ /* 0x000fe400000000ff */
[----:B------:R-:W-:Y:S02]  /*4f50*/  F2FP.F16.F32.PACK_AB R133, R147, R150 ;  /* 0x000000969385723e */ /* 0x000fe400000000ff */
[----:B------:R-:W-:Y:S01]  /*4f60*/  F2FP.F16.F32.PACK_AB R134, R140, R145 ;  /* 0x000000918c86723e */ /* 0x000fe200000000ff */
[----:B-12---:R-:W-:Y:S06]  /*4f70*/  @!P0 BRA `(.L_x_29) ;  /* 0x0000000000048947 */ /* 0x006fec0003800000 */
[----:B------:R-:W-:Y:S01]  /*4f80*/  BPT.TRAP 0x1 ;  /* 0x000000040000795c */ /* 0x000fe20000300000 */
.L_x_29:
[----:B------:R-:W-:Y:S05]  /*4f90*/  @P2 BRA `(.L_x_30) ;  /* 0x0000000000082947 */ /* 0x000fea0003800000 */
[----:B------:R-:W1:Y:S02]  /*4fa0*/  SYNCS.PHASECHK.TRANS64.TRYWAIT P2, [UR10+0x2e400], R9 ;  /* 0x02e40009ff0075a7 */ /* 0x000e64000804014a */
[----:B-1----:R-:W-:Y:S05]  /*4fb0*/  @!P2 BRA `(.L_x_31) ;  /* 0x0000006c00cca947 */ /* 0x002fea0003800000 */
.L_x_30:
[----:B------:R-:W-:Y:S01]  /*4fc0*/  UIMAD UR14, UR6, 0x600, UR7 ;  /* 0x00000600060e78a4 */ /* 0x000fe2000f8e0207 */
[----:B------:R-:W-:Y:S01]  /*4fd0*/  WARPGROUP.ARRIVE ;  /* 0x00000000000079c5 */ /* 0x000fe20000000000 */
[----:B------:R-:W-:Y:S01]  /*4fe0*/  UMOV UR11, 0x40000040 ;  /* 0x40000040000b7882 */ /* 0x000fe20000000000 */
[----:B------:R-:W-:-:S04]  /*4ff0*/  F2FP.F16.F32.PACK_AB R135, R151, R164 ;  /* 0x000000a49787723e */ /* 0x000fc800000000ff */
[----:B------:R-:W-:Y:S02]  /*5000*/  UMOV UR10, UR14 ;  /* 0x0000000e000a7c82 */ /* 0x000fe40008000000 */
        /* <DEDUP_REMOVED lines=19> */
.L_x_32:
[----:B------:R-:W-:-:S04]  /*5140*/  ULEA UR10, UR4, UR38, 0x3 ;  /* 0x00000026040a7291 */ /* 0x000fc8000f8e183f */
[----:B------:R-:W-:-:S04]  /*5150*/  UIADD3 UR10, UR10, 0x2e428, URZ ;  /* 0x0002e4280a0a7890 */ /* 0x000fc8000fffe03f */
[----:B------:R-:W-:-:S09]  /*5160*/  UPRMT UR10, URZ, 0x654, UR10 ;  /* 0x000006543f0a7896 */ /* 0x000fd2000800000a */
[----:B------:R-:W-:Y:S01]  /*5170*/  SYNCS.ARRIVE.TRANS64.RED.A1T0 RZ, [UR10], RZ ;  /* 0x000000ffffff79a7 */ /* 0x000fe2000810040a */
[----:B------:R-:W-:Y:S05]  /*5180*/  @P1 BRA `(.L_x_33) ;  /* 0x0000000000041947 */ /* 0x000fea0003800000 */
[----:B------:R-:W-:Y:S01]  /*5190*/  BPT.TRAP 0x1 ;  /* 0x000000040000795c */ /* 0x000fe20000300000 */
.L_x_33:
[----:B------:R-:W-:-:S04]  /*51a0*/  UIADD3 UR4, UR4, 0x1, URZ ;  /* 0x0000000104047890 */ /* 0x000fc8000fffe03f */
[----:B------:R-:W-:-:S04]  /*51b0*/  UISETP.NE.AND UP0, UPT, UR4, 0x5, UPT ;  /* 0x000000050400788c */ /* 0x000fc8000bf05270 */
[----:B------:R-:W-:Y:S01]  /*51c0*/  USEL UR10, UR4, URZ, UP0 ;  /* 0x0000003f040a7287 */ /* 0x000fe20008000000 */
[----:B------:R-:W-:Y:S11]  /*51d0*/  @!P0 BRA `(.L_x_34) ;  /* 0x0000000000048947 */ /* 0x000ff60003800000 */
[----:B------:R-:W-:Y:S01]  /*51e0*/  BPT.TRAP 0x1 ;  /* 0x000000040000795c */ /* 0x000fe20000300000 */
.L_x_34:
[----:B------:R-:W-:-:S04]  /*51f0*/  ULEA UR4, UR10, UR38, 0x3 ;  /* 0x000000260a047291 */ /* 0x000fc8000f8e183f */
[----:B------:R-:W-:-:S04]  /*5200*/  UIADD3 UR4, UR4, 0x2e428, URZ ;  /* 0x0002e42804047890 */ /* 0x000fc8000fffe03f */
[----:B------:R-:W-:-:S09]  /*5210*/  UPRMT UR4, URZ, 0x654, UR4 ;  /* 0x000006543f047896 */ /* 0x000fd20008000004 */
[----:B------:R-:W-:Y:S01]  /*5220*/  SYNCS.ARRIVE.TRANS64.RED.A1T0 RZ, [UR4], RZ ;  /* 0x000000ffffff79a7 */ /* 0x000fe20008100404 */
[----:B------:R-:W-:Y:S05]  /*5230*/  @P1 BRA `(.L_x_35) ;  /* 0x0000000000041947 */ /* 0x000fea0003800000 */
[----:B------:R-:W-:Y:S01]  /*5240*/  BPT.TRAP 0x1 ;  /* 0x000000040000795c */ /* 0x000fe20000300000 */
.L_x_35:
[----:B------:R-:W-:Y:S01]  /*5250*/  UIADD3 UR6, UR6, 0x1, URZ ;  /* 0x0000000106067890 */ /* 0x000fe2000fffe03f */
[----:B------:R-:W-:Y:S01]  /*5260*/  ISETP.GT.AND P2, PT, R10, 0x1, PT ;  /* 0x000000010a00780c */ /* 0x000fe20003f44270 */
[----:B------:R-:W-:Y:S01]  /*5270*/  UIADD3 UR4, UR10, 0x1, URZ ;  /* 0x000000010a047890 */ /* 0x000fe2000fffe03f */
[----:B------:R-:W-:Y:S01]  /*5280*/  IADD3 R6, R6, 0x40, RZ ;  /* 0x0000004006067810 */ /* 0x000fe20007ffe0ff */
[----:B------:R-:W-:Y:S01]  /*5290*/  UISETP.NE.AND UP1, UPT, UR6, 0x5, UPT ;  /* 0x000000050600788c */ /* 0x000fe2000bf25270 */
[----:B------:R-:W-:Y:S01]  /*52a0*/  VIADD R13, R10, 0xffffffff ;  /* 0xffffffff0a0d7836 */ /* 0x000fe20000000000 */
[----:B------:R-:W-:Y:S01]  /*52b0*/  UISETP.NE.AND UP0, UPT, UR4, 0x5, UPT ;  /* 0x000000050400788c */ /* 0x000fe2000bf05270 */
[----:B------:R-:W-:Y:S01]  /*52c0*/  MOV R11, R8 ;  /* 0x00000008000b7202 */ /* 0x000fe20000000f00 */
[----:B------:R-:W-:Y:S01]  /*52d0*/  USEL UR10, URZ, 0x1, UP1 ;  /* 0x000000013f0a7887 */ /* 0x000fe20008800000 */
[----:B-1----:R-:W-:Y:S01]  /*52e0*/  MOV R9, R7 ;  /* 0x0000000700097202 */ /* 0x002fe20000000f00 */
[----:B------:R-:W-:-:S02]  /*52f0*/  USEL UR4, UR4, URZ, UP0 ;  /* 0x0000003f04047287 */ /* 0x000fc40008000000 */
[----:B------:R-:W-:Y:S02]  /*5300*/  USEL UR37, UR6, URZ, UP1 ;  /* 0x0000003f06257287 */ /* 0x000fe40008800000 */
[----:B------:R-:W-:Y:S01]  /*5310*/  LOP3.LUT R152, R152, UR10, RZ, 0x3c, !PT ;  /* 0x0000000a98987c12 */ /* 0x000fe2000f8e3cff */
[----:B------:R-:W-:Y:S09]  /*5320*/  @P2 BRA `(.L_x_36) ;  /* 0xffffffe0001c2947 */ /* 0x000ff2000383ffff */
.L_x_25:
[----:B------:R-:W-:-:S13]  /*5330*/  ISETP.GE.AND P2, PT, R10, RZ, PT ;  /* 0x000000ff0a00720c */ /* 0x000fda0003f46270 */
[----:B------:R-:W-:Y:S05]  /*5340*/  @!P2 BRA `(.L_x_37) ;  /* 0x000000240034a947 */ /* 0x000fea0003800000 */
[----:B------:R-:W-:Y:S01]  /*5350*/  VIADD R10, R10, 0x1 ;  /* 0x000000010a0a7836 */ /* 0x000fe20000000000 */
[----:B------:R-:W-:Y:S01]  /*5360*/  MOV R9, R8 ;  /* 0x0000000800097202 */ /* 0x000fe20000000f00 */
[----:B------:R-:W-:Y:S01]  /*5370*/  ULDC UR5, c[0x0][0x604] ;  /* 0x0001810000057ab9 */ /* 0x000fe20000000800 */
[----:B------:R-:W-:-:S07]  /*5380*/  MOV R11, R7 ;  /* 0x00000007000b7202 */ /* 0x000fce0000000f00 */
.L_x_48:
[----:B------:R-:W-:Y:S05]  /*5390*/  @!P0 BRA `(.L_x_38) ;  /* 0x0000000000048947 */ /* 0x000fea0003800000 */
[----:B------:R-:W-:Y:S01]  /*53a0*/  BPT.TRAP 0x1 ;  /* 0x000000040000795c */ /* 0x000fe20000300000 */
.L_x_38:
[----:B------:R-:W-:Y:S01]  /*53b0*/  ULEA UR6, UR37, UR38, 0x3 ;  /* 0x0000002625067291 */ /* 0x000fe2000f8e183f */
[----:B------:R-:W-:-:S08]  /*53c0*/  SHF.L.U32 R7, R152, 0x1f, RZ ;  /* 0x0000001f98077819 */ /* 0x000fd000000006ff */
[----:B------:R-:W1:Y:S02]  /*53d0*/  SYNCS.PHASECHK.TRANS64.TRYWAIT P2, [UR6+0x2e400], R7 ;  /* 0x02e40007ff0075a7 */ /* 0x000e640008040146 */
[----:B-1----:R-:W-:Y:S05]  /*53e0*/  @!P2 BRA `(.L_x_39) ;  /* 0x0000006800d8a947 */ /* 0x002fea0003800000 */
.L_x_135:
        /* <DEDUP_REMOVED lines=74> */
.L_x_40:
[----:B------:R-:W-:Y:S01]  /*5890*/  IMAD R172, R22, 0x40, R153 ;  /* 0x0000004016ac7824 */ /* 0x000fe200078e0299 */
[C---:B-1----:R-:W-:Y:S01]  /*58a0*/  IADD3 R7, R6.reuse, 0x1, RZ ;  /* 0x0000000106077810 */ /* 0x042fe20007ffe0ff */
[C---:B------:R-:W-:Y:S01]  /*58b0*/  VIADD R13, R6.reuse, 0x9 ;  /* 0x00000009060d7836 */ /* 0x040fe20000000000 */
[C---:B------:R-:W-:Y:S01]  /*58c0*/  IADD3 R8, R6.reuse, 0x8, RZ ;  /* 0x0000000806087810 */ /* 0x040fe20007ffe0ff */
[----:B------:R-:W-:Y:S01]  /*58d0*/  VIADD R159, R6, 0x18 ;  /* 0x00000018069f7836 */ /* 0x000fe20000000000 */
[----:B------:R-:W-:Y:S01]  /*58e0*/  ISETP.GE.AND P2, PT, R172, R6, PT ;  /* 0x00000006ac00720c */ /* 0x000fe20003f46270 */
[----:B------:R-:W-:Y:S01]  /*58f0*/  VIADD R166, R6, 0x30 ;  /* 0x0000003006a67836 */ /* 0x000fe20000000000 */
[----:B------:R-:W-:Y:S01]  /*5900*/  ISETP.GE.AND P3, PT, R172, R7, PT ;  /* 0x00000007ac00720c */ /* 0x000fe20003f66270 */
[----:B------:R-:W-:Y:S01]  /*5910*/  VIADD R169, R6, 0x39 ;  /* 0x0000003906a97836 */ /* 0x000fe20000000000 */
[----:B------:R-:W-:Y:S01]  /*5920*/  FSEL R120, R120, -INF , P2 ;  /* 0xff80000078787808 */ /* 0x000fe20001000000 */
[----:B------:R-:W-:Y:S01]  /*5930*/  ULEA UR10, UR6, UR38, 0x3 ;  /* 0x00000026060a7291 */ /* 0x000fe2000f8e183f */
[----:B------:R-:W-:-:S02]  /*5940*/  ISETP.GE.AND P2, PT, R172, R8, PT ;  /* 0x00000008ac00720c */ /* 0x000fc40003f46270 */
[----:B------:R-:W-:Y:S02]  /*5950*/  FSEL R121, R121, -INF , P3 ;  /* 0xff80000079797808 */ /* 0x000fe40001800000 */
[----:B------:R-:W-:Y:S02]  /*5960*/  FMNMX R20, R120, R9, !PT ;  /* 0x0000000978147209 */ /* 0x000fe40007800000 */
[----:B------:R-:W-:Y:S02]  /*5970*/  IADD3 R14, R6, 0x10, RZ ;  /* 0x00000010060e7810 */ /* 0x000fe40007ffe0ff */
[----:B------:R-:W-:Y:S02]  /*5980*/  ISETP.GE.AND P3, PT, R172, R13, PT ;  /* 0x0000000dac00720c */ /* 0x000fe40003f66270 */
[----:B------:R-:W-:Y:S02]  /*5990*/  FSEL R124, R124, -INF , P2 ;  /* 0xff8000007c7c7808 */ /* 0x000fe40001000000 */
[----:B------:R-:W-:-:S02]  /*59a0*/  FMNMX R21, R121, R20, !PT ;  /* 0x0000001479157209 */ /* 0x000fc40007800000 */
[----:B------:R-:W-:Y:S02]  /*59b0*/  IADD3 R15, R6, 0x11, RZ ;  /* 0x00000011060f7810 */ /* 0x000fe40007ffe0ff */
[----:B------:R-:W-:Y:S02]  /*59c0*/  ISETP.GE.AND P2, PT, R172, R14, PT ;  /* 0x0000000eac00720c */ /* 0x000fe40003f46270 */
[----:B------:R-:W-:Y:S02]  /*59d0*/  FSEL R125, R125, -INF , P3 ;  /* 0xff8000007d7d7808 */ /* 0x000fe40001800000 */
[----:B------:R-:W-:Y:S02]  /*59e0*/  FMNMX R20, R124, R21, !PT ;  /* 0x000000157c147209 */ /* 0x000fe40007800000 */
[----:B------:R-:W-:Y:S02]  /*59f0*/  ISETP.GE.AND P3, PT, R172, R15, PT ;  /* 0x0000000fac00720c */ /* 0x000fe40003f66270 */
[----:B------:R-:W-:-:S02]  /*5a00*/  FSEL R128, R128, -INF , P2 ;  /* 0xff80000080807808 */ /* 0x000fc40001000000 */
[----:B------:R-:W-:Y:S02]  /*5a10*/  FMNMX R163, R125, R20, !PT ;  /* 0x000000147da37209 */ /* 0x000fe40007800000 */
[----:B------:R-:W-:Y:S02]  /*5a20*/  IADD3 R161, R6, 0x19, RZ ;  /* 0x0000001906a17810 */ /* 0x000fe40007ffe0ff */
[----:B------:R-:W-:Y:S02]  /*5a30*/  ISETP.GE.AND P2, PT, R172, R159, PT ;  /* 0x0000009fac00720c */ /* 0x000fe40003f46270 */
[----:B------:R-:W-:Y:S02]  /*5a40*/  FSEL R21, R129, -INF , P3 ;  /* 0xff80000081157808 */ /* 0x000fe40001800000 */
[----:B------:R-:W-:Y:S01]  /*5a50*/  FMNMX R20, R128, R163, !PT ;  /* 0x000000a380147209 */ /* 0x000fe20007800000 */
[C---:B------:R-:W-:Y:S01]  /*5a60*/  VIADD R163, R6.reuse, 0x21 ;  /* 0x0000002106a37836 */ /* 0x040fe20000000000 */
[----:B------:R-:W-:-:S02]  /*5a70*/  IADD3 R162, R6, 0x20, RZ ;  /* 0x0000002006a27810 */ /* 0x000fc40007ffe0ff */
[----:B------:R-:W-:Y:S02]  /*5a80*/  ISETP.GE.AND P3, PT, R172, R161, PT ;  /* 0x000000a1ac00720c */ /* 0x000fe40003f66270 */
[----:B------:R-:W-:Y:S02]  /*5a90*/  FSEL R160, R132, -INF , P2 ;  /* 0xff80000084a07808 */ /* 0x000fe40001000000 */
[----:B------:R-:W-:Y:S02]  /*5aa0*/  FMNMX R129, R21, R20, !PT ;  /* 0x0000001415817209 */ /* 0x000fe40007800000 */
[----:B------:R-:W-:Y:S02]  /*5ab0*/  ISETP.GE.AND P2, PT, R172, R162, PT ;  /* 0x000000a2ac00720c */ /* 0x000fe40003f46270 */
[----:B------:R-:W-:Y:S02]  /*5ac0*/  FSEL R133, R133, -INF , P3 ;  /* 0xff80000085857808 */ /* 0x000fe40001800000 */
[----:B------:R-:W-:-:S02]  /*5ad0*/  FMNMX R20, R160, R129, !PT ;  /* 0x00000081a0147209 */ /* 0x000fc40007800000 */
[----:B------:R-:W-:Y:S02]  /*5ae0*/  IADD3 R164, R6, 0x28, RZ ;  /* 0x0000002806a47810 */ /* 0x000fe40007ffe0ff */
[----:B------:R-:W-:Y:S02]  /*5af0*/  ISETP.GE.AND P3, PT, R172, R163, PT ;  /* 0x000000a3ac00720c */ /* 0x000fe40003f66270 */
[----:B------:R-:W-:Y:S02]  /*5b00*/  FSEL R136, R136, -INF , P2 ;  /* 0xff80000088887808 */ /* 0x000fe40001000000 */
[----:B------:R-:W-:Y:S02]  /*5b10*/  FMNMX R129, R133, R20, !PT ;  /* 0x0000001485817209 */ /* 0x000fe40007800000 */
[----:B------:R-:W-:Y:S02]  /*5b20*/  IADD3 R165, R6, 0x29, RZ ;  /* 0x0000002906a57810 */ /* 0x000fe40007ffe0ff */
[----:B------:R-:W-:-:S02]  /*5b30*/  ISETP.GE.AND P2, PT, R172, R164, PT ;  /* 0x000000a4ac00720c */ /* 0x000fc40003f46270 */
[----:B------:R-:W-:Y:S02]  /*5b40*/  FSEL R137, R137, -INF , P3 ;  /* 0xff80000089897808 */ /* 0x000fe40001800000 */
[----:B------:R-:W-:Y:S02]  /*5b50*/  FMNMX R20, R136, R129, !PT ;  /* 0x0000008188147209 */ /* 0x000fe40007800000 */
[----:B------:R-:W-:Y:S02]  /*5b60*/  ISETP.GE.AND P3, PT, R172, R165, PT ;  /* 0x000000a5ac00720c */ /* 0x000fe40003f66270 */
[----:B------:R-:W-:Y:S02]  /*5b70*/  FSEL R140, R140, -INF , P2 ;  /* 0xff8000008c8c7808 */ /* 0x000fe40001000000 */
[----:B------:R-:W-:Y:S02]  /*5b80*/  FMNMX R129, R137, R20, !PT ;  /* 0x0000001489817209 */ /* 0x000fe40007800000 */
[----:B------:R-:W-:-:S02]  /*5b90*/  IADD3 R167, R6, 0x31, RZ ;  /* 0x0000003106a77810 */ /* 0x000fc40007ffe0ff */
[----:B------:R-:W-:Y:S02]  /*5ba0*/  ISETP.GE.AND P2, PT, R172, R166, PT ;  /* 0x000000a6ac00720c */ /* 0x000fe40003f46270 */
[----:B------:R-:W-:Y:S02]  /*5bb0*/  FSEL R141, R141, -INF , P3 ;  /* 0xff8000008d8d7808 */ /* 0x000fe40001800000 */
[----:B------:R-:W-:Y:S02]  /*5bc0*/  FMNMX R20, R140, R129, !PT ;  /* 0x000000818c147209 */ /* 0x000fe40007800000 */
[----:B------:R-:W-:Y:S02]  /*5bd0*/  IADD3 R168, R6, 0x38, RZ ;  /* 0x0000003806a87810 */ /* 0x000fe40007ffe0ff */
[----:B------:R-:W-:Y:S02]  /*5be0*/  ISETP.GE.AND P3, PT, R172, R167, PT ;  /* 0x000000a7ac00720c */ /* 0x000fe40003f66270 */
[----:B------:R-:W-:-:S02]  /*5bf0*/  FSEL R144, R144, -INF , P2 ;  /* 0xff80000090907808 */ /* 0x000fc40001000000 */
[----:B------:R-:W-:Y:S02]  /*5c00*/  FMNMX R129, R141, R20, !PT ;  /* 0x000000148d817209 */ /* 0x000fe40007800000 */
[----:B------:R-:W-:Y:S02]  /*5c10*/  ISETP.GE.AND P2, PT, R172, R168, PT ;  /* 0x000000a8ac00720c */ /* 0x000fe40003f46270 */
[----:B------:R-:W-:Y:S02]  /*5c20*/  FSEL R145, R145, -INF , P3 ;  /* 0xff80000091917808 */ /* 0x000fe40001800000 */
[----:B------:R-:W-:Y:S02]  /*5c30*/  FMNMX R20, R144, R129, !PT ;  /* 0x0000008190147209 */ /* 0x000fe40007800000 */
[----:B------:R-:W-:Y:S02]  /*5c40*/  ISETP.GE.AND P3, PT, R172, R169, PT ;  /* 0x000000a9ac00720c */ /* 0x000fe40003f66270 */
[----:B------:R-:W-:-:S02]  /*5c50*/  FSEL R148, R148, -INF , P2 ;  /* 0xff80000094947808 */ /* 0x000fc40001000000 */
[----:B------:R-:W-:Y:S02]  /*5c60*/  FMNMX R129, R145, R20, !PT ;  /* 0x0000001491817209 */ /* 0x000fe40007800000 */
[----:B------:R-:W-:Y:S02]  /*5c70*/  FSEL R149, R149, -INF , P3 ;  /* 0xff80000095957808 */ /* 0x000fe40001800000 */
[----:B------:R-:W-:Y:S02]  /*5c80*/  FMNMX R20, R148, R129, !PT ;  /* 0x0000008194147209 */ /* 0x000fe40007800000 */
[----:B------:R-:W-:Y:S02]  /*5c90*/  IADD3 R172, R172, 0x8, RZ ;  /* 0x00000008acac7810 */ /* 0x000fe40007ffe0ff */
[----:B------:R-:W-:Y:S02]  /*5ca0*/  FMNMX R132, R149, R20, !PT ;  /* 0x0000001495847209 */ /* 0x000fe40007800000 */
[----:B------:R-:W-:-:S02]  /*5cb0*/  ISETP.GE.AND P2, PT, R172, R6, PT ;  /* 0x00000006ac00720c */ /* 0x000fc40003f46270 */
[----:B------:R-:W-:Y:S01]  /*5cc0*/  ISETP.GE.AND P3, PT, R172, R7, PT ;  /* 0x00000007ac00720c */ /* 0x000fe20003f66270 */
[----:B------:R-:W1:Y:S01]  /*5cd0*/  SHFL.BFLY PT, R129, R132, 0x1, 0x1f ;  /* 0x0c201f0084817f89 */ /* 0x000e6200000e0000 */
[----:B------:R-:W-:Y:S02]  /*5ce0*/  FSEL R20, R122, -INF , P2 ;  /* 0xff8000007a147808 */ /* 0x000fe40001000000 */
[----:B------:R-:W-:Y:S02]  /*5cf0*/  ISETP.GE.AND P2, PT, R172, R8, PT ;  /* 0x00000008ac00720c */ /* 0x000fe40003f46270 */
[----:B------:R-:W-:Y:S02]  /*5d00*/  FMNMX R8, R20, R11, !PT ;  /* 0x0000000b14087209 */ /* 0x000fe40007800000 */
[----:B------:R-:W-:-:S04]  /*5d10*/  ISETP.GE.AND P4, PT, R172, R15, PT ;  /* 0x0000000fac00720c */ /* 0x000fc80003f86270 */
[----:B------:R-:W-:Y:S02]  /*5d20*/  FSEL R131, R131, -INF , P4 ;  /* 0xff80000083837808 */ /* 0x000fe40002000000 */
[----:B------:R-:W-:-:S04]  /*5d30*/  ISETP.GE.AND P4, PT, R172, R162, PT ;  /* 0x000000a2ac00720c */ /* 0x000fc80003f86270 */
[----:B------:R-:W-:Y:S02]  /*5d40*/  FSEL R138, R138, -INF , P4 ;  /* 0xff8000008a8a7808 */ /* 0x000fe40002000000 */
[----:B------:R-:W-:-:S04]  /*5d50*/  ISETP.GE.AND P4, PT, R172, R166, PT ;  /* 0x000000a6ac00720c */ /* 0x000fc80003f86270 */
[----:B------:R-:W-:Y:S02]  /*5d60*/  FSEL R146, R146, -INF , P4 ;  /* 0xff80000092927808 */ /* 0x000fe40002000000 */
[----:B-1----:R-:W-:Y:S02]  /*5d70*/  FMNMX R170, R132, R129, !PT ;  /* 0x0000008184aa7209 */ /* 0x002fe40007800000 */
[----:B------:R-:W-:Y:S02]  /*5d80*/  FSEL R129, R123, -INF , P3 ;  /* 0xff8000007b817808 */ /* 0x000fe40001800000 */
[----:B------:R-:W-:Y:S01]  /*5d90*/  ISETP.GE.AND P3, PT, R172, R13, PT ;  /* 0x0000000dac00720c */ /* 0x000fe20003f66270 */
[----:B------:R-:W1:Y:S01]  /*5da0*/  SHFL.BFLY PT, R171, R170, 0x2, 0x1f ;  /* 0x0c401f00aaab7f89 */ /* 0x000e6200000e0000 */
[----:B------:R-:W-:Y:S02]  /*5db0*/  FSEL R132, R126, -INF , P2 ;  /* 0xff8000007e847808 */ /* 0x000fe40001000000 */
[----:B------:R-:W-:-:S02]  /*5dc0*/  FMNMX R7, R129, R8, !PT ;  /* 0x0000000881077209 */ /* 0x000fc40007800000 */
[----:B------:R-:W-:Y:S02]  /*5dd0*/  ISETP.GE.AND P2, PT, R172, R14, PT ;  /* 0x0000000eac00720c */ /* 0x000fe40003f46270 */
[----:B------:R-:W-:Y:S02]  /*5de0*/  FSEL R127, R127, -INF , P3 ;  /* 0xff8000007f7f7808 */ /* 0x000fe40001800000 */
[----:B------:R-:W-:Y:S02]  /*5df0*/  FMNMX R8, R132, R7, !PT ;  /* 0x0000000784087209 */ /* 0x000fe40007800000 */
[----:B------:R-:W-:Y:S02]  /*5e00*/  FSEL R130, R130, -INF , P2 ;  /* 0xff80000082827808 */ /* 0x000fe40001000000 */
[----:B------:R-:W-:Y:S02]  /*5e10*/  FMNMX R7, R127, R8, !PT ;  /* 0x000000087f077209 */ /* 0x000fe40007800000 */
[----:B------:R-:W-:-:S02]  /*5e20*/  ISETP.GE.AND P3, PT, R172, R159, PT ;  /* 0x0000009fac00720c */ /* 0x000fc40003f66270 */
[----:B------:R-:W-:Y:S02]  /*5e30*/  FMNMX R14, R130, R7, !PT ;  /* 0x00000007820e7209 */ /* 0x000fe40007800000 */
[----:B------:R-:W-:Y:S02]  /*5e40*/  ISETP.GE.AND P2, PT, R172, R161, PT ;  /* 0x000000a1ac00720c */ /* 0x000fe40003f46270 */
[----:B------:R-:W-:Y:S02]  /*5e50*/  FSEL R134, R134, -INF , P3 ;  /* 0xff80000086867808 */ /* 0x000fe40001800000 */
[----:B------:R-:W-:Y:S02]  /*5e60*/  FMNMX R7, R131, R14, !PT ;  /* 0x0000000e83077209 */ /* 0x000fe40007800000 */
[----:B-1----:R-:W-:Y:S02]  /*5e70*/  FMNMX R8, R170, R171, !PT ;  /* 0x000000abaa087209 */ /* 0x002fe40007800000 */
[----:B------:R-:W-:-:S02]  /*5e80*/  FSEL R135, R135, -INF , P2 ;  /* 0xff80000087877808 */ /* 0x000fc40001000000 */
[----:B------:R-:W-:Y:S02]  /*5e90*/  FSETP.NEU.AND P5, PT, R8, -INF , PT ;  /* 0xff8000000800780b */ /* 0x000fe40003fad000 */
[----:B------:R-:W-:Y:S02]  /*5ea0*/  FMNMX R122, R134, R7, !PT ;  /* 0x00000007867a7209 */ /* 0x000fe40007800000 */
[----:B------:R-:W-:Y:S02]  /*5eb0*/  FSEL R14, R8, RZ, P5 ;  /* 0x000000ff080e7208 */ /* 0x000fe40002800000 */
[----:B------:R-:W-:Y:S02]  /*5ec0*/  ISETP.GE.AND P3, PT, R172, R163, PT ;  /* 0x000000a3ac00720c */ /* 0x000fe40003f66270 */
[----:B------:R-:W-:Y:S01]  /*5ed0*/  FMNMX R7, R135, R122, !PT ;  /* 0x0000007a87077209 */ /* 0x000fe20007800000 */
[----:B------:R-:W-:Y:S01]  /*5ee0*/  FMUL R159, R14, UR5 ;  /* 0x000000050e9f7c20 */ /* 0x000fe20008400000 */
[----:B------:R-:W-:Y:S01]  /*5ef0*/  ISETP.GE.AND P5, PT, R172, R164, PT ;  /* 0x000000a4ac00720c */ /* 0x000fe20003fa6270 */
[----:B------:R-:W-:Y:S01]  /*5f00*/  FADD R14, -R14, R9 ;  /* 0x000000090e0e7221 */ /* 0x000fe20000000100 */
[----:B------:R-:W-:Y:S01]  /*5f10*/  FSEL R139, R139, -INF , P3 ;  /* 0xff8000008b8b7808 */ /* 0x000fe20001800000 */
[--C-:B------:R-:W-:Y:S01]  /*5f20*/  FFMA R120, R120, UR5, -R159.reuse ;  /* 0x0000000578787c23 */ /* 0x100fe2000800089f */
[----:B------:R-:W-:Y:S01]  /*5f30*/  FMNMX R122, R138, R7, !PT ;  /* 0x000000078a7a7209 */ /* 0x000fe20007800000 */
[--C-:B------:R-:W-:Y:S01]  /*5f40*/  FFMA R13, R121, UR5, -R159.reuse ;  /* 0x00000005790d7c23 */ /* 0x100fe2000800089f */
[----:B------:R-:W-:Y:S01]  /*5f50*/  ISETP.GE.AND P2, PT, R172, R165, PT ;  /* 0x000000a5ac00720c */ /* 0x000fe20003f46270 */
[--C-:B------:R-:W-:Y:S01]  /*5f60*/  FFMA R15, R125, UR5, -R159.reuse ;  /* 0x000000057d0f7c23 */ /* 0x100fe2000800089f */
[----:B------:R-:W-:Y:S01]  /*5f70*/  FSEL R142, R142, -INF , P5 ;  /* 0xff8000008e8e7808 */ /* 0x000fe20002800000 */
[--C-:B------:R-:W-:Y:S01]  /*5f80*/  FFMA R21, R21, UR5, -R159.reuse ;  /* 0x0000000515157c23 */ /* 0x100fe2000800089f */
[----:B------:R-:W-:Y:S01]  /*5f90*/  FMNMX R7, R139, R122, !PT ;  /* 0x0000007a8b077209 */ /* 0x000fe20007800000 */
[--C-:B------:R-:W-:Y:S01]  /*5fa0*/  FFMA R121, R133, UR5, -R159.reuse ;  /* 0x0000000585797c23 */ /* 0x100fe2000800089f */
[----:B------:R-:W-:Y:S01]  /*5fb0*/  FSEL R143, R143, -INF , P2 ;  /* 0xff8000008f8f7808 */ /* 0x000fe20001000000 */
[--C-:B------:R-:W-:Y:S01]  /*5fc0*/  FFMA R123, R136, UR5, -R159.reuse ;  /* 0x00000005887b7c23 */ /* 0x100fe2000800089f */
[----:B------:R-:W-:Y:S01]  /*5fd0*/  FMNMX R122, R142, R7, !PT ;  /* 0x000000078e7a7209 */ /* 0x000fe20007800000 */
[--C-:B------:R-:W-:Y:S01]  /*5fe0*/  FFMA R125, R140, UR5, -R159.reuse ;  /* 0x000000058c7d7c23 */ /* 0x100fe2000800089f */
[----:B------:R-:W-:Y:S01]  /*5ff0*/  FSETP.GEU.AND P6, PT, R120, -126, PT ;  /* 0xc2fc00007800780b */ /* 0x000fe20003fce000 */
[--C-:B------:R-:W-:Y:S01]  /*6000*/  FFMA R141, R141, UR5, -R159.reuse ;  /* 0x000000058d8d7c23 */ /* 0x100fe2000800089f */
[----:B------:R-:W-:Y:S01]  /*6010*/  FSETP.GEU.AND P2, PT, R13, -126, PT ;  /* 0xc2fc00000d00780b */ /* 0x000fe20003f4e000 */
[--C-:B------:R-:W-:Y:S01]  /*6020*/  FFMA R144, R144, UR5, -R159.reuse ;  /* 0x0000000590907c23 */ /* 0x100fe2000800089f */
[----:B------:R-:W-:Y:S01]  /*6030*/  ISETP.GE.AND P3, PT, R172, R167, PT ;  /* 0x000000a7ac00720c */ /* 0x000fe20003f66270 */
        /* <DEDUP_REMOVED lines=8> */
[----:B------:R-:W-:Y:S01]  /*60c0*/  @!P6 FMUL R120, R120, 0.5 ;  /* 0x3f0000007878e820 */ /* 0x000fe20000400000 */
[----:B------:R-:W-:Y:S01]  /*60d0*/  FMNMX R7, R147, R124, !PT ;  /* 0x0000007c93077209 */ /* 0x000fe20007800000 */
[--C-:B------:R-:W-:Y:S01]  /*60e0*/  FFMA R124, R128, UR5, -R159.reuse ;  /* 0x00000005807c7c23 */ /* 0x100fe2000800089f */
[C---:B------:R-:W-:Y:S01]  /*60f0*/  ISETP.GE.AND P5, PT, R172.reuse, R168, PT ;  /* 0x000000a8ac00720c */ /* 0x040fe20003fa6270 */
[----:B------:R-:W-:Y:S01]  /*6100*/  @!P2 FMUL R13, R13, 0.5 ;  /* 0x3f0000000d0da820 */ /* 0x000fe20000400000 */
[----:B------:R-:W-:Y:S01]  /*6110*/  ISETP.GE.AND P4, PT, R172, R169, PT ;  /* 0x000000a9ac00720c */ /* 0x000fe20003f86270 */
[----:B------:R-:W1:Y:S01]  /*6120*/  MUFU.EX2 R120, R120 ;  /* 0x0000007800787308 */ /* 0x000e620000000800 */
[----:B------:R-:W-:Y:S01]  /*6130*/  FSEL R150, R150, -INF , P5 ;  /* 0xff80000096967808 */ /* 0x000fe20002800000 */
[----:B------:R-:W-:Y:S01]  /*6140*/  FFMA R128, R137, UR5, -R159 ;  /* 0x0000000589807c23 */ /* 0x000fe2000800089f */
[----:B------:R-:W-:Y:S01]  /*6150*/  FSETP.GEU.AND P5, PT, R124, -126, PT ;  /* 0xc2fc00007c00780b */ /* 0x000fe20003fae000 */
[----:B------:R-:W-:Y:S01]  /*6160*/  FMUL R14, R14, UR5 ;  /* 0x000000050e0e7c20 */ /* 0x000fe20008400000 */
[----:B------:R-:W-:Y:S01]  /*6170*/  FSEL R151, R151, -INF , P4 ;  /* 0xff80000097977808 */ /* 0x000fe20002000000 */
[----:B------:R-:W-:Y:S01]  /*6180*/  @!P3 FMUL R122, R122, 0.5 ;  /* 0x3f0000007a7ab820 */ /* 0x000fe20000400000 */
[----:B------:R-:W-:Y:S01]  /*6190*/  FSETP.GEU.AND P4, PT, R15, -126, PT ;  /* 0xc2fc00000f00780b */ /* 0x000fe20003f8e000 */
[----:B------:R-:W2:Y:S01]  /*61a0*/  MUFU.EX2 R13, R13 ;  /* 0x0000000d000d7308 */ /* 0x000ea20000000800 */
[----:B------:R-:W-:-:S04]  /*61b0*/  FMNMX R126, R150, R7, !PT ;  /* 0x00000007967e7209 */ /* 0x000fc80007800000 */
[----:B------:R-:W-:Y:S01]  /*61c0*/  FMNMX R7, R151, R126, !PT ;  /* 0x0000007e97077209 */ /* 0x000fe20007800000 */
[----:B------:R-:W-:Y:S02]  /*61d0*/  FFMA R126, R160, UR5, -R159 ;  /* 0x00000005a07e7c23 */ /* 0x000fe4000800089f */
[----:B------:R-:W3:Y:S01]  /*61e0*/  MUFU.EX2 R122, R122 ;  /* 0x0000007a007a7308 */ /* 0x000ee20000000800 */
[----:B------:R-:W-:Y:S01]  /*61f0*/  @!P5 FMUL R124, R124, 0.5 ;  /* 0x3f0000007c7cd820 */ /* 0x000fe20000400000 */
[----:B------:R-:W4:Y:S01]  /*6200*/  SHFL.BFLY PT, R162, R7, 0x1, 0x1f ;  /* 0x0c201f0007a27f89 */ /* 0x000f2200000e0000 */
[----:B-1----:R-:W-:Y:S01]  /*6210*/  @!P6 FMUL R120, R120, R120 ;  /* 0x000000787878e220 */ /* 0x002fe20000400000 */
[----:B------:R-:W-:Y:S01]  /*6220*/  @!P4 FMUL R15, R15, 0.5 ;  /* 0x3f0000000f0fc820 */ /* 0x000fe20000400000 */
[----:B------:R-:W-:-:S03]  /*6230*/  FSETP.GEU.AND P6, PT, R21, -126, PT ;  /* 0xc2fc00001500780b */ /* 0x000fc60003fce000 */
[----:B------:R-:W1:Y:S01]  /*6240*/  MUFU.EX2 R124, R124 ;  /* 0x0000007c007c7308 */ /* 0x000e620000000800 */
[----:B--2---:R-:W-:Y:S01]  /*6250*/  @!P2 FMUL R13, R13, R13 ;  /* 0x0000000d0d0da220 */ /* 0x004fe20000400000 */
[----:B------:R-:W-:-:S06]  /*6260*/  FSETP.GEU.AND P2, PT, R126, -126, PT ;  /* 0xc2fc00007e00780b */ /* 0x000fcc0003f4e000 */
[----:B------:R-:W2:Y:S01]  /*6270*/  MUFU.EX2 R15, R15 ;  /* 0x0000000f000f7308 */ /* 0x000ea20000000800 */
[----:B---3--:R-:W-:Y:S01]  /*6280*/  @!P3 FMUL R122, R122, R122 ;  /* 0x0000007a7a7ab220 */ /* 0x008fe20000400000 */
[----:B------:R-:W-:Y:S01]  /*6290*/  FSETP.GEU.AND P3, PT, R121, -126, PT ;  /* 0xc2fc00007900780b */ /* 0x000fe20003f6e000 */
[----:B------:R-:W-:-:S04]  /*62a0*/  @!P6 FMUL R21, R21, 0.5 ;  /* 0x3f0000001515e820 */ /* 0x000fc80000400000 */
[----:B------:R-:W-:Y:S01]  /*62b0*/  @!P2 FMUL R126, R126, 0.5 ;  /* 0x3f0000007e7ea820 */ /* 0x000fe20000400000 */
[----:B-1----:R-:W-:Y:S01]  /*62c0*/  @!P5 FMUL R124, R124, R124 ;  /* 0x0000007c7c7cd220 */ /* 0x002fe20000400000 */
[----:B------:R-:W-:Y:S01]  /*62d0*/  FSETP.GEU.AND P5, PT, R128, -126, PT ;  /* 0xc2fc00008000780b */ /* 0x000fe20003fae000 */
[----:B------:R-:W1:Y:S01]  /*62e0*/  MUFU.EX2 R21, R21 ;  /* 0x0000001500157308 */ /* 0x000e620000000800 */
[----:B----4-:R-:W-:-:S04]  /*62f0*/  FMNMX R7, R7, R162, !PT ;  /* 0x000000a207077209 */ /* 0x010fc80007800000 */
[----:B------:R-:W-:Y:S01]  /*6300*/  @!P3 FMUL R121, R121, 0.5 ;  /* 0x3f0000007979b820 */ /* 0x000fe20000400000 */
[----:B--2---:R-:W-:Y:S01]  /*6310*/  @!P4 FMUL R15, R15, R15 ;  /* 0x0000000f0f0fc220 */ /* 0x004fe20000400000 */
[----:B------:R-:W-:Y:S01]  /*6320*/  FSETP.GEU.AND P4, PT, R123, -126, PT ;  /* 0xc2fc00007b00780b */ /* 0x000fe20003f8e000 */
[----:B------:R-:W2:Y:S01]  /*6330*/  MUFU.EX2 R126, R126 ;  /* 0x0000007e007e7308 */ /* 0x000ea20000000800 */
[----:B------:R-:W3:Y:S03]  /*6340*/  SHFL.BFLY PT, R136, R7, 0x2, 0x1f ;  /* 0x0c401f0007887f89 */ /* 0x000ee600000e0000 */
[----:B------:R-:W-:-:S04]  /*6350*/  @!P5 FMUL R128, R128, 0.5 ;  /* 0x3f0000008080d820 */ /* 0x000fc80000400000 */
[----:B------:R-:W4:Y:S01]  /*6360*/  MUFU.EX2 R121, R121 ;  /* 0x0000007900797308 */ /* 0x000f220000000800 */
[----:B-1----:R-:W-:Y:S01]  /*6370*/  @!P6 FMUL R21, R21, R21 ;  /* 0x000000151515e220 */ /* 0x002fe20000400000 */
[----:B------:R-:W-:Y:S02]  /*6380*/  FSETP.GEU.AND P6, PT, R125, -126, PT ;  /* 0xc2fc00007d00780b */ /* 0x000fe40003fce000 */
[----:B------:R-:W-:-:S04]  /*6390*/  @!P4 FMUL R123, R123, 0.5 ;  /* 0x3f0000007b7bc820 */ /* 0x000fc80000400000 */
[----:B------:R-:W1:Y:S01]  /*63a0*/  MUFU.EX2 R128, R128 ;  /* 0x0000008000807308 */ /* 0x000e620000000800 */
[----:B--2---:R-:W-:Y:S01]  /*63b0*/  @!P2 FMUL R126, R126, R126 ;  /* 0x0000007e7e7ea220 */ /* 0x004fe20000400000 */
[----:B------:R-:W-:-:S05]  /*63c0*/  FSETP.GEU.AND P2, PT, R141, -126, PT ;  /* 0xc2fc00008d00780b */ /* 0x000fca0003f4e000 */
[----:B------:R-:W-:Y:S01]  /*63d0*/  @!P6 FMUL R125, R125, 0.5 ;  /* 0x3f0000007d7de820 */ /* 0x000fe20000400000 */
[----:B------:R-:W2:Y:S01]  /*63e0*/  MUFU.EX2 R123, R123 ;  /* 0x0000007b007b7308 */ /* 0x000ea20000000800 */
[----:B----4-:R-:W-:Y:S01]  /*63f0*/  @!P3 FMUL R121, R121, R121 ;  /* 0x000000797979b220 */ /* 0x010fe20000400000 */
[----:B------:R-:W-:Y:S02]  /*6400*/  FSETP.GEU.AND P3, PT, R144, -126, PT ;  /* 0xc2fc00009000780b */ /* 0x000fe40003f6e000 */
[----:B---3--:R-:W-:-:S03]  /*6410*/  FMNMX R7, R7, R136, !PT ;  /* 0x0000008807077209 */ /* 0x008fc60007800000 */
[----:B------:R-:W-:Y:S01]  /*6420*/  @!P2 FMUL R141, R141, 0.5 ;  /* 0x3f0000008d8da820 */ /* 0x000fe20000400000 */
[----:B------:R-:W3:Y:S01]  /*6430*/  MUFU.EX2 R125, R125 ;  /* 0x0000007d007d7308 */ /* 0x000ee20000000800 */
[----:B-1----:R-:W-:Y:S01]  /*6440*/  @!P5 FMUL R128, R128, R128 ;  /* 0x000000808080d220 */ /* 0x002fe20000400000 */
[----:B------:R-:W-:-:S03]  /*6450*/  FSETP.NEU.AND P5, PT, R7, -INF , PT ;  /* 0xff8000000700780b */ /* 0x000fc60003fad000 */
[----:B------:R-:W-:Y:S01]  /*6460*/  FADD R9, R13, R128 ;  /* 0x000000800d097221 */ /* 0x000fe20000000000 */
[----:B------:R-:W-:Y:S01]  /*6470*/  FSEL R160, R7, RZ, P5 ;  /* 0x000000ff07a07208 */ /* 0x000fe20002800000 */
[----:B------:R-:W-:Y:S01]  /*6480*/  @!P3 FMUL R144, R144, 0.5 ;  /* 0x3f0000009090b820 */ /* 0x000fe20000400000 */
[----:B------:R1:W4:Y:S01]  /*6490*/  MUFU.EX2 R136, R141 ;  /* 0x0000008d00887308 */ /* 0x0003220000000800 */
[----:B--2---:R-:W-:Y:S01]  /*64a0*/  @!P4 FMUL R123, R123, R123 ;  /* 0x0000007b7b7bc220 */ /* 0x004fe20000400000 */
[----:B------:R-:W-:Y:S01]  /*64b0*/  FSETP.GEU.AND P4, PT, R145, -126, PT ;  /* 0xc2fc00009100780b */ /* 0x000fe20003f8e000 */
[----:B------:R-:W-:Y:S01]  /*64c0*/  FMUL R159, R160, UR5 ;  /* 0x00000005a09f7c20 */ /* 0x000fe20008400000 */
[----:B------:R-:W-:Y:S01]  /*64d0*/  FSETP.GEU.AND P5, PT, R148, -126, PT ;  /* 0xc2fc00009400780b */ /* 0x000fe20003fae000 */
[----:B------:R-:W-:Y:S01]  /*64e0*/  FADD R160, -R160, R11 ;  /* 0x0000000ba0a07221 */ /* 0x000fe20000000100 */
[----:B------:R-:W-:Y:S01]  /*64f0*/  F2FP.F16.F32.PACK_AB R128, R128, R123 ;  /* 0x0000007b8080723e */ /* 0x000fe200000000ff */
[--C-:B------:R-:W-:Y:S01]  /*6500*/  FFMA R129, R129, UR5, -R159.reuse ;  /* 0x0000000581817c23 */ /* 0x100fe2000800089f */
[----:B------:R-:W2:Y:S01]  /*6510*/  MUFU.EX2 R133, R144 ;  /* 0x0000009000857308 */ /* 0x000ea20000000800 */
[--C-:B-1----:R-:W-:Y:S01]  /*6520*/  FFMA R141, R20, UR5, -R159.reuse ;  /* 0x00000005148d7c23 */ /* 0x102fe2000800089f */
[----:B---3--:R-:W-:Y:S01]  /*6530*/  @!P6 FMUL R125, R125, R125 ;  /* 0x0000007d7d7de220 */ /* 0x008fe20000400000 */
[----:B------:R-:W-:Y:S01]  /*6540*/  FSETP.GEU.AND P6, PT, R149, -126, PT ;  /* 0xc2fc00009500780b */ /* 0x000fe20003fce000 */
[--C-:B------:R-:W-:Y:S01]  /*6550*/  FFMA R132, R132, UR5, -R159.reuse ;  /* 0x0000000584847c23 */ /* 0x100fe2000800089f */
[--C-:B------:R-:W-:Y:S01]  /*6560*/  FFMA R127, R127, UR5, -R159.reuse ;  /* 0x000000057f7f7c23 */ /* 0x100fe2000800089f */
[--C-:B------:R-:W-:Y:S01]  /*6570*/  FFMA R130, R130, UR5, -R159.reuse ;  /* 0x0000000582827c23 */ /* 0x100fe2000800089f */
[----:B------:R-:W-:Y:S01]  /*6580*/  @!P4 FMUL R145, R145, 0.5 ;  /* 0x3f0000009191c820 */ /* 0x000fe20000400000 */
[--C-:B------:R-:W-:Y:S01]  /*6590*/  FFMA R134, R134, UR5, -R159.reuse ;  /* 0x0000000586867c23 */ /* 0x100fe2000800089f */
[----:B----4-:R-:W-:Y:S01]  /*65a0*/  @!P2 FMUL R136, R136, R136 ;  /* 0x000000888888a220 */ /* 0x010fe20000400000 */
[----:B------:R-:W-:Y:S01]  /*65b0*/  FSETP.GEU.AND P2, PT, R141, -126, PT ;  /* 0xc2fc00008d00780b */ /* 0x000fe20003f4e000 */
[----:B------:R-:W1:Y:S01]  /*65c0*/  MUFU.EX2 R140, R145 ;  /* 0x00000091008c7308 */ /* 0x000e620000000800 */
[----:B------:R-:W-:Y:S01]  /*65d0*/  @!P5 FMUL R148, R148, 0.5 ;  /* 0x3f0000009494d820 */ /* 0x000fe20000400000 */
[--C-:B------:R-:W-:Y:S01]  /*65e0*/  FFMA R139, R139, UR5, -R159.reuse ;  /* 0x000000058b8b7c23 */ /* 0x100fe2000800089f */
[--C-:B------:R-:W-:Y:S01]  /*65f0*/  FFMA R143, R143, UR5, -R159.reuse ;  /* 0x000000058f8f7c23 */ /* 0x100fe2000800089f */
[--C-:B------:R-:W-:Y:S01]  /*6600*/  FFMA R147, R147, UR5, -R159.reuse ;  /* 0x0000000593937c23 */ /* 0x100fe2000800089f */
[----:B------:R-:W-:Y:S01]  /*6610*/  @!P6 FMUL R149, R149, 0.5 ;  /* 0x3f0000009595e820 */ /* 0x000fe20000400000 */
[----:B--2---:R-:W-:Y:S01]  /*6620*/  @!P3 FMUL R133, R133, R133 ;  /* 0x000000858585b220 */ /* 0x004fe20000400000 */
[----:B------:R-:W-:Y:S01]  /*6630*/  FSETP.GEU.AND P3, PT, R129, -126, PT ;  /* 0xc2fc00008100780b */ /* 0x000fe20003f6e000 */
[----:B------:R-:W2:Y:S01]  /*6640*/  MUFU.EX2 R137, R148 ;  /* 0x0000009400897308 */ /* 0x000ea20000000800 */
[----:B------:R-:W-:Y:S01]  /*6650*/  FFMA R151, R151, UR5, -R159 ;  /* 0x0000000597977c23 */ /* 0x000fe2000800089f */
[----:B------:R-:W-:Y:S01]  /*6660*/  FMUL R160, R160, UR5 ;  /* 0x00000005a0a07c20 */ /* 0x000fe20008400000 */
[----:B------:R-:W-:Y:S01]  /*6670*/  FADD R11, R122, R125 ;  /* 0x0000007d7a0b7221 */ /* 0x000fe20000000000 */
[----:B------:R-:W-:Y:S01]  /*6680*/  @!P2 FMUL R141, R141, 0.5 ;  /* 0x3f0000008d8da820 */ /* 0x000fe20000400000 */
[----:B------:R-:W-:-:S03]  /*6690*/  F2FP.F16.F32.PACK_AB R122, R15, R122 ;  /* 0x0000007a0f7a723e */ /* 0x000fc600000000ff */
[----:B------:R3:W4:Y:S01]  /*66a0*/  MUFU.EX2 R20, R149 ;  /* 0x0000009500147308 */ /* 0x0007220000000800 */
[----:B-1----:R-:W-:Y:S01]  /*66b0*/  @!P4 FMUL R140, R140, R140 ;  /* 0x0000008c8c8cc220 */ /* 0x002fe20000400000 */
[----:B------:R-:W-:Y:S02]  /*66c0*/  FSETP.GEU.AND P4, PT, R132, -126, PT ;  /* 0xc2fc00008400780b */ /* 0x000fe40003f8e000 */
[----:B------:R-:W-:-:S04]  /*66d0*/  @!P3 FMUL R129, R129, 0.5 ;  /* 0x3f0000008181b820 */ /* 0x000fc80000400000 */
[----:B------:R-:W1:Y:S01]  /*66e0*/  MUFU.EX2 R141, R141 ;  /* 0x0000008d008d7308 */ /* 0x000e620000000800 */
[----:B---3--:R-:W-:Y:S01]  /*66f0*/  FFMA R149, R131, UR5, -R159 ;  /* 0x0000000583957c23 */ /* 0x008fe2000800089f */
[----:B--2---:R-:W-:Y:S01]  /*6700*/  @!P5 FMUL R137, R137, R137 ;  /* 0x000000898989d220 */ /* 0x004fe20000400000 */
[----:B------:R-:W-:-:S04]  /*6710*/  FSETP.GEU.AND P5, PT, R127, -126, PT ;  /* 0xc2fc00007f00780b */ /* 0x000fc80003fae000 */
[----:B------:R-:W-:Y:S01]  /*6720*/  @!P4 FMUL R132, R132, 0.5 ;  /* 0x3f0000008484c820 */ /* 0x000fe20000400000 */
[----:B------:R2:W3:Y:S01]  /*6730*/  MUFU.EX2 R144, R129 ;  /* 0x0000008100907308 */ /* 0x0004e20000000800 */
[----:B----4-:R-:W-:Y:S01]  /*6740*/  @!P6 FMUL R20, R20, R20 ;  /* 0x000000141414e220 */ /* 0x010fe20000400000 */
[----:B------:R-:W-:-:S06]  /*6750*/  FSETP.GEU.AND P6, PT, R130, -126, PT ;  /* 0xc2fc00008200780b */ /* 0x000fcc0003fce000 */
[----:B------:R4:W5:Y:S01]  /*6760*/  MUFU.EX2 R145, R132 ;  /* 0x0000008400917308 */ /* 0x0009620000000800 */
[----:B-1----:R-:W-:Y:S01]  /*6770*/  @!P2 FMUL R141, R141, R141 ;  /* 0x0000008d8d8da220 */ /* 0x002fe20000400000 */
[----:B------:R-:W-:Y:S01]  /*6780*/  FSETP.GEU.AND P2, PT, R149, -126, PT ;  /* 0xc2fc00009500780b */ /* 0x000fe20003f4e000 */
[----:B------:R-:W-:Y:S01]  /*6790*/  @!P5 FMUL R127, R127, 0.5 ;  /* 0x3f0000007f7fd820 */ /* 0x000fe20000400000 */
[----:B--2---:R-:W-:-:S03]  /*67a0*/  FFMA R129, R135, UR5, -R159 ;  /* 0x0000000587817c23 */ /* 0x004fc6000800089f */
[----:B------:R-:W-:Y:S01]  /*67b0*/  @!P6 FMUL R130, R130, 0.5 ;  /* 0x3f0000008282e820 */ /* 0x000fe20000400000 */
[----:B------:R1:W2:Y:S01]  /*67c0*/  MUFU.EX2 R148, R127 ;  /* 0x0000007f00947308 */ /* 0x0002a20000000800 */
[----:B---3--:R-:W-:Y:S01]  /*67d0*/  @!P3 FMUL R144, R144, R144 ;  /* 0x000000909090b220 */ /* 0x008fe20000400000 */
[----:B------:R-:W-:Y:S01]  /*67e0*/  FSETP.GEU.AND P3, PT, R134, -126, PT ;  /* 0xc2fc00008600780b */ /* 0x000fe20003f6e000 */
[----:B----4-:R-:W-:Y:S01]  /*67f0*/  FADD R132, R126, R137 ;  /* 0x000000897e847221 */ /* 0x010fe20000000000 */
[----:B------:R-:W-:-:S03]  /*6800*/  F2FP.F16.F32.PACK_AB R126, R121, R126 ;  /* 0x0000007e797e723e */ /* 0x000fc600000000ff */
[----:B------:R-:W-:Y:S01]  /*6810*/  @!P2 FMUL R149, R149, 0.5 ;  /* 0x3f0000009595a820 */ /* 0x000fe20000400000 */
[----:B------:R3:W4:Y:S01]  /*6820*/  MUFU.EX2 R131, R130 ;  /* 0x0000008200837308 */ /* 0x0007220000000800 */
[----:B-----5:R-:W-:Y:S01]  /*6830*/  @!P4 FMUL R145, R145, R145 ;  /* 0x000000919191c220 */ /* 0x020fe20000400000 */
[----:B------:R-:W-:Y:S01]  /*6840*/  FSETP.GEU.AND P4, PT, R129, -126, PT ;  /* 0xc2fc00008100780b */ /* 0x000fe20003f8e000 */
[----:B-1----:R-:W-:Y:S01]  /*6850*/  FFMA R127, R138, UR5, -R159 ;  /* 0x000000058a7f7c23 */ /* 0x002fe2000800089f */
[----:B------:R-:W-:-:S03]  /*6860*/  FADD R132, R11, R132 ;  /* 0x000000840b847221 */ /* 0x000fc60000000000 */
[----:B------:R-:W-:Y:S01]  /*6870*/  @!P3 FMUL R134, R134, 0.5 ;  /* 0x3f0000008686b820 */ /* 0x000fe20000400000 */
        /* <DEDUP_REMOVED lines=12> */
[----:B--2---:R-:W-:Y:S01]  /*6940*/  FADD R134, R121, R20 ;  /* 0x0000001479867221 */ /* 0x004fe20000000000 */
[----:B------:R-:W-:Y:S02]  /*6950*/  F2FP.F16.F32.PACK_AB R121, R144, R141 ;  /* 0x0000008d9079723e */ /* 0x000fe400000000ff */
[----:B------:R-:W-:Y:S01]  /*6960*/  @!P6 FMUL R139, R139, 0.5 ;  /* 0x3f0000008b8be820 */ /* 0x000fe20000400000 */
[----:B------:R1:W2:Y:S01]  /*6970*/  MUFU.EX2 R142, R127 ;  /* 0x0000007f008e7308 */ /* 0x0002a20000000800 */
[----:B---3--:R-:W-:Y:S01]  /*6980*/  @!P3 FMUL R135, R135, R135 ;  /* 0x000000878787b220 */ /* 0x008fe20000400000 */
[----:B------:R-:W-:Y:S01]  /*6990*/  FSETP.GEU.AND P3, PT, R143, -126, PT ;  /* 0xc2fc00008f00780b */ /* 0x000fe20003f6e000 */
[----:B----4-:R-:W-:-:S04]  /*69a0*/  FFMA R129, R146, UR5, -R159 ;  /* 0x0000000592817c23 */ /* 0x010fc8000800089f */
[----:B------:R-:W-:Y:S01]  /*69b0*/  @!P2 FMUL R130, R130, 0.5 ;  /* 0x3f0000008282a820 */ /* 0x000fe20000400000 */
[----:B------:R-:W3:Y:S01]  /*69c0*/  MUFU.EX2 R139, R139 ;  /* 0x0000008b008b7308 */ /* 0x000ee20000000800 */
[----:B-----5:R-:W-:Y:S01]  /*69d0*/  @!P4 FMUL R138, R138, R138 ;  /* 0x0000008a8a8ac220 */ /* 0x020fe20000400000 */
[----:B------:R-:W-:Y:S01]  /*69e0*/  FSETP.GEU.AND P4, PT, R129, -126, PT ;  /* 0xc2fc00008100780b */ /* 0x000fe20003f8e000 */
[----:B-1----:R-:W-:-:S04]  /*69f0*/  FFMA R127, R150, UR5, -R159 ;  /* 0x00000005967f7c23 */ /* 0x002fc8000800089f */
[----:B------:R-:W-:Y:S01]  /*6a00*/  @!P3 FMUL R143, R143, 0.5 ;  /* 0x3f0000008f8fb820 */ /* 0x000fe20000400000 */
[----:B------:R1:W4:Y:S01]  /*6a10*/  MUFU.EX2 R146, R130 ;  /* 0x0000008200927308 */ /* 0x0003220000000800 */
[----:B--2---:R-:W-:Y:S01]  /*6a20*/  @!P5 FMUL R142, R142, R142 ;  /* 0x0000008e8e8ed220 */ /* 0x004fe20000400000 */
[----:B------:R-:W-:-:S05]  /*6a30*/  FSETP.GEU.AND P5, PT, R147, -126, PT ;  /* 0xc2fc00009300780b */ /* 0x000fca0003fae000 */
[----:B------:R-:W-:Y:S01]  /*6a40*/  @!P4 FMUL R129, R129, 0.5 ;  /* 0x3f0000008181c820 */ /* 0x000fe20000400000 */
[----:B------:R-:W2:Y:S01]  /*6a50*/  MUFU.EX2 R143, R143 ;  /* 0x0000008f008f7308 */ /* 0x000ea20000000800 */
[----:B---3--:R-:W-:Y:S01]  /*6a60*/  @!P6 FMUL R139, R139, R139 ;  /* 0x0000008b8b8be220 */ /* 0x008fe20000400000 */
[----:B------:R-:W-:Y:S01]  /*6a70*/  FSETP.GEU.AND P6, PT, R127, -126, PT ;  /* 0xc2fc00007f00780b */ /* 0x000fe20003fce000 */
[----:B-1----:R-:W-:-:S04]  /*6a80*/  FADD R130, R21, R140 ;  /* 0x0000008c15827221 */ /* 0x002fc80000000000 */
[----:B------:R-:W-:Y:S01]  /*6a90*/  @!P5 FMUL R147, R147, 0.5 ;  /* 0x3f0000009393d820 */ /* 0x000fe20000400000 */
[----:B------:R1:W3:Y:S01]  /*6aa0*/  MUFU.EX2 R150, R129 ;  /* 0x0000008100967308 */ /* 0x0002e20000000800 */
[----:B----4-:R-:W-:Y:S01]  /*6ab0*/  @!P2 FMUL R146, R146, R146 ;  /* 0x000000929292a220 */ /* 0x010fe20000400000 */
[----:B------:R-:W-:-:S03]  /*6ac0*/  FSETP.GEU.AND P2, PT, R151, -126, PT ;  /* 0xc2fc00009700780b */ /* 0x000fc60003f4e000 */
[----:B------:R-:W-:Y:S02]  /*6ad0*/  FADD R149, R145, R146 ;  /* 0x0000009291957221 */ /* 0x000fe40000000000 */
[----:B------:R-:W-:Y:S01]  /*6ae0*/  @!P6 FMUL R127, R127, 0.5 ;  /* 0x3f0000007f7fe820 */ /* 0x000fe20000400000 */
[----:B------:R-:W4:Y:S01]  /*6af0*/  MUFU.EX2 R147, R147 ;  /* 0x0000009300937308 */ /* 0x000f220000000800 */
[----:B--2---:R-:W-:Y:S01]  /*6b00*/  @!P3 FMUL R143, R143, R143 ;  /* 0x0000008f8f8fb220 */ /* 0x004fe20000400000 */
[----:B------:R-:W-:Y:S01]  /*6b10*/  FSETP.GEU.AND P3, PT, R14, -126, PT ;  /* 0xc2fc00000e00780b */ /* 0x000fe20003f6e000 */
[----:B-1----:R-:W-:Y:S01]  /*6b20*/  FADD R129, R9, R130 ;  /* 0x0000008209817221 */ /* 0x002fe20000000000 */
[----:B------:R-:W-:Y:S01]  /*6b30*/  FADD R9, R120, R123 ;  /* 0x0000007b78097221 */ /* 0x000fe20000000000 */
[----:B------:R-:W-:Y:S01]  /*6b40*/  FADD R130, R124, R133 ;  /* 0x000000857c827221 */ /* 0x000fe20000000000 */
[----:B------:R-:W-:Y:S01]  /*6b50*/  FADD R159, R148, R143 ;  /* 0x0000008f949f7221 */ /* 0x000fe20000000000 */
[----:B------:R-:W-:Y:S01]  /*6b60*/  @!P2 FMUL R151, R151, 0.5 ;  /* 0x3f0000009797a820 */ /* 0x000fe20000400000 */
[----:B------:R1:W2:Y:S01]  /*6b70*/  MUFU.EX2 R164, R127 ;  /* 0x0000007f00a47308 */ /* 0x0002a20000000800 */
[----:B---3--:R-:W-:Y:S01]  /*6b80*/  @!P4 FMUL R150, R150, R150 ;  /* 0x000000969696c220 */ /* 0x008fe20000400000 */
[----:B------:R-:W-:Y:S01]  /*6b90*/  FSETP.GEU.AND P4, PT, R160, -126, PT ;  /* 0xc2fc0000a000780b */ /* 0x000fe20003f8e000 */
[----:B------:R-:W-:Y:S01]  /*6ba0*/  FADD R9, R9, R130 ;  /* 0x0000008209097221 */ /* 0x000fe20000000000 */
[----:B------:R-:W-:Y:S01]  /*6bb0*/  FADD R130, R144, R139 ;  /* 0x0000008b90827221 */ /* 0x000fe20000000000 */
[----:B------:R-:W-:Y:S01]  /*6bc0*/  FADD R166, R131, R150 ;  /* 0x0000009683a67221 */ /* 0x000fe20000000000 */
[----:B------:R-:W-:Y:S01]  /*6bd0*/  F2FP.F16.F32.PACK_AB R120, R13, R120 ;  /* 0x000000780d78723e */ /* 0x000fe200000000ff */
[----:B------:R-:W-:Y:S01]  /*6be0*/  @!P3 FMUL R14, R14, 0.5 ;  /* 0x3f0000000e0eb820 */ /* 0x000fe20000400000 */
[----:B------:R-:W3:Y:S01]  /*6bf0*/  MUFU.EX2 R151, R151 ;  /* 0x0000009700977308 */ /* 0x000ee20000000800 */
[----:B-1----:R-:W-:Y:S01]  /*6c00*/  FADD R127, R15, R136 ;  /* 0x000000880f7f7221 */ /* 0x002fe20000000000 */
[----:B----4-:R-:W-:Y:S01]  /*6c10*/  @!P5 FMUL R147, R147, R147 ;  /* 0x000000939393d220 */ /* 0x010fe20000400000 */
[----:B------:R-:W-:Y:S01]  /*6c20*/  FADD R9, R9, R132 ;  /* 0x0000008409097221 */ /* 0x000fe20000000000 */
[----:B------:R-:W-:Y:S01]  /*6c30*/  F2FP.F16.F32.PACK_AB R132, R140, R133 ;  /* 0x000000858c84723e */ /* 0x000fe200000000ff */
[----:B------:R-:W-:Y:S01]  /*6c40*/  FADD R134, R127, R134 ;  /* 0x000000867f867221 */ /* 0x000fe20000000000 */
[----:B------:R-:W-:Y:S01]  /*6c50*/  FADD R161, R162, R147 ;  /* 0x00000093a2a17221 */ /* 0x000fe20000000000 */
[----:B------:R-:W-:Y:S01]  /*6c60*/  @!P4 FMUL R160, R160, 0.5 ;  /* 0x3f000000a0a0c820 */ /* 0x000fe20000400000 */
[----:B------:R-:W1:Y:S01]  /*6c70*/  MUFU.EX2 R14, R14 ;  /* 0x0000000e000e7308 */ /* 0x000e620000000800 */
[----:B--2---:R-:W-:Y:S01]  /*6c80*/  @!P6 FMUL R164, R164, R164 ;  /* 0x000000a4a4a4e220 */ /* 0x004fe20000400000 */
[----:B------:R-:W-:Y:S01]  /*6c90*/  FADD R127, R141, R142 ;  /* 0x0000008e8d7f7221 */ /* 0x000fe20000000000 */
[----:B------:R-:W-:Y:S01]  /*6ca0*/  FADD R134, R129, R134 ;  /* 0x0000008681867221 */ /* 0x000fe20000000000 */
[----:B------:R-:W-:Y:S01]  /*6cb0*/  FADD R130, R130, R161 ;  /* 0x000000a182827221 */ /* 0x000fe20000000000 */
[----:B------:R-:W-:Y:S01]  /*6cc0*/  F2FP.F16.F32.PACK_AB R124, R21, R124 ;  /* 0x0000007c157c723e */ /* 0x000fe200000000ff */
[----:B------:R-:W-:Y:S01]  /*6cd0*/  FADD R127, R127, R166 ;  /* 0x000000a67f7f7221 */ /* 0x000fe20000000000 */
[----:B------:R-:W-:Y:S01]  /*6ce0*/  FADD R9, R9, R134 ;  /* 0x0000008609097221 */ /* 0x000fe20000000000 */
[----:B------:R2:W4:Y:S01]  /*6cf0*/  MUFU.EX2 R11, R160 ;  /* 0x000000a0000b7308 */ /* 0x0005220000000800 */
[----:B---3--:R-:W-:Y:S01]  /*6d00*/  @!P2 FMUL R151, R151, R151 ;  /* 0x000000979797a220 */ /* 0x008fe20000400000 */
[----:B------:R-:W-:-:S02]  /*6d10*/  F2FP.F16.F32.PACK_AB R134, R20, R137 ;  /* 0x000000891486723e */ /* 0x000fc400000000ff */
[----:B------:R-:W-:Y:S01]  /*6d20*/  F2FP.F16.F32.PACK_AB R123, R148, R145 ;  /* 0x00000091947b723e */ /* 0x000fe200000000ff */
[----:B------:R-:W-:Y:S01]  /*6d30*/  FADD R168, R138, R151 ;  /* 0x000000978aa87221 */ /* 0x000fe20000000000 */
[----:B------:R-:W-:Y:S02]  /*6d40*/  F2FP.F16.F32.PACK_AB R129, R139, R142 ;  /* 0x0000008e8b81723e */ /* 0x000fe400000000ff */
[----:B------:R-:W-:Y:S01]  /*6d50*/  F2FP.F16.F32.PACK_AB R133, R147, R150 ;  /* 0x000000969385723e */ /* 0x000fe200000000ff */
[----:B--2---:R-:W-:Y:S01]  /*6d60*/  FADD R160, R135, R164 ;  /* 0x000000a487a07221 */ /* 0x004fe20000000000 */
[----:B------:R-:W-:Y:S01]  /*6d70*/  FADD R159, R159, R168 ;  /* 0x000000a89f9f7221 */ /* 0x000fe20000000000 */
[----:B-1----:R-:W-:Y:S02]  /*6d80*/  @!P3 FMUL R14, R14, R14 ;  /* 0x0000000e0e0eb220 */ /* 0x002fe40000400000 */
[----:B------:R-:W-:Y:S01]  /*6d90*/  FADD R160, R149, R160 ;  /* 0x000000a095a07221 */ /* 0x000fe20000000000 */
[----:B------:R-:W-:Y:S01]  /*6da0*/  FADD R130, R130, R159 ;  /* 0x0000009f82827221 */ /* 0x000fe20000000000 */
[----:B------:R-:W-:Y:S01]  /*6db0*/  FFMA R3, R14, R3, R9 ;  /* 0x000000030e037223 */ /* 0x000fe20000000009 */
[----:B------:R-:W-:Y:S01]  /*6dc0*/  SHF.L.U32 R9, R152, 0x1f, RZ ;  /* 0x0000001f98097819 */ /* 0x000fe200000006ff */
[----:B------:R-:W-:Y:S01]  /*6dd0*/  FADD R127, R127, R160 ;  /* 0x000000a07f7f7221 */ /* 0x000fe20000000000 */
[----:B----4-:R-:W-:Y:S01]  /*6de0*/  @!P4 FMUL R11, R11, R11 ;  /* 0x0000000b0b0bc220 */ /* 0x010fe20000400000 */
[-C--:B------:R-:W-:Y:S01]  /*6df0*/  FMUL R24, R24, R14.reuse ;  /* 0x0000000e18187220 */ /* 0x080fe20000400000 */
[----:B------:R1:W2:Y:S01]  /*6e00*/  SYNCS.PHASECHK.TRANS64.TRYWAIT P2, [UR10+0x2e400], R9 ;  /* 0x02e40009ff0075a7 */ /* 0x0002a2000804014a */
[----:B------:R-:W-:Y:S01]  /*6e10*/  FADD R130, R127, R130 ;  /* 0x000000827f827221 */ /* 0x000fe20000000000 */
[-C--:B------:R-:W-:Y:S01]  /*6e20*/  FMUL R25, R25, R14.reuse ;  /* 0x0000000e19197220 */ /* 0x080fe20000400000 */
[-C--:B------:R-:W-:Y:S01]  /*6e30*/  FMUL R28, R28, R14.reuse ;  /* 0x0000000e1c1c7220 */ /* 0x080fe20000400000 */
[----:B------:R-:W-:Y:S01]  /*6e40*/  FMUL R29, R29, R14 ;  /* 0x0000000e1d1d7220 */ /* 0x000fe20000400000 */
[----:B------:R-:W-:Y:S01]  /*6e50*/  FFMA R0, R11, R0, R130 ;  /* 0x000000000b007223 */ /* 0x000fe20000000082 */
[----:B------:R-:W-:Y:S01]  /*6e60*/  F2FP.F16.F32.PACK_AB R130, R136, R125 ;  /* 0x0000007d8882723e */ /* 0x000fe200000000ff */
[-C--:B------:R-:W-:Y:S01]  /*6e70*/  FMUL R32, R32, R14.reuse ;  /* 0x0000000e20207220 */ /* 0x080fe20000400000 */
        /* <DEDUP_REMOVED lines=93> */
[----:B------:R-:W-:Y:S01]  /*7450*/  F2FP.F16.F32.PACK_AB R131, R143, R146 ;  /* 0x000000928f83723e */ /* 0x000fe200000000ff */
[----:B-12---:R-:W-:Y:S06]  /*7460*/  @!P0 BRA `(.L_x_41) ;  /* 0x0000000000048947 */ /* 0x006fec0003800000 */
[----:B------:R-:W-:Y:S01]  /*7470*/  BPT.TRAP 0x1 ;  /* 0x000000040000795c */ /* 0x000fe20000300000 */
.L_x_41:
[----:B------:R-:W-:Y:S05]  /*7480*/  @P2 BRA `(.L_x_42) ;  /* 0x0000000000082947 */ /* 0x000fea0003800000 */
[----:B------:R-:W1:Y:S02]  /*7490*/  SYNCS.PHASECHK.TRANS64.TRYWAIT P2, [UR10+0x2e400], R9 ;  /* 0x02e40009ff0075a7 */ /* 0x000e64000804014a */
[----:B-1----:R-:W-:Y:S05]  /*74a0*/  @!P2 BRA `(.L_x_43) ;  /* 0x0000004800c0a947 */ /* 0x002fea0003800000 */
.L_x_42:
        /* <DEDUP_REMOVED lines=24> */
.L_x_44:
[----:B------:R-:W-:-:S04]  /*7630*/  ULEA UR10, UR4, UR38, 0x3 ;  /* 0x00000026040a7291 */ /* 0x000fc8000f8e183f */
[----:B------:R-:W-:-:S04]  /*7640*/  UIADD3 UR10, UR10, 0x2e428, URZ ;  /* 0x0002e4280a0a7890 */ /* 0x000fc8000fffe03f */
[----:B------:R-:W-:-:S09]  /*7650*/  UPRMT UR10, URZ, 0x654, UR10 ;  /* 0x000006543f0a7896 */ /* 0x000fd2000800000a */
[----:B------:R-:W-:Y:S01]  /*7660*/  SYNCS.ARRIVE.TRANS64.RED.A1T0 RZ, [UR10], RZ ;  /* 0x000000ffffff79a7 */ /* 0x000fe2000810040a */
[----:B------:R-:W-:Y:S05]  /*7670*/  @P1 BRA `(.L_x_45) ;  /* 0x0000000000041947 */ /* 0x000fea0003800000 */
[----:B------:R-:W-:Y:S01]  /*7680*/  BPT.TRAP 0x1 ;  /* 0x000000040000795c */ /* 0x000fe20000300000 */
.L_x_45:
[----:B------:R-:W-:-:S04]  /*7690*/  UIADD3 UR4, UR4, 0x1, URZ ;  /* 0x0000000104047890 */ /* 0x000fc8000fffe03f */
[----:B------:R-:W-:-:S04]  /*76a0*/  UISETP.NE.AND UP0, UPT, UR4, 0x5, UPT ;  /* 0x000000050400788c */ /* 0x000fc8000bf05270 */
[----:B------:R-:W-:Y:S01]  /*76b0*/  USEL UR10, UR4, URZ, UP0 ;  /* 0x0000003f040a7287 */ /* 0x000fe20008000000 */
[----:B------:R-:W-:Y:S11]  /*76c0*/  @!P0 BRA `(.L_x_46) ;  /* 0x0000000000048947 */ /* 0x000ff60003800000 */
[----:B------:R-:W-:Y:S01]  /*76d0*/  BPT.TRAP 0x1 ;  /* 0x000000040000795c */ /* 0x000fe20000300000 */
.L_x_46:
[----:B------:R-:W-:-:S04]  /*76e0*/  ULEA UR4, UR10, UR38, 0x3 ;  /* 0x000000260a047291 */ /* 0x000fc8000f8e183f */
[----:B------:R-:W-:-:S04]  /*76f0*/  UIADD3 UR4, UR4, 0x2e428, URZ ;  /* 0x0002e42804047890 */ /* 0x000fc8000fffe03f */
[----:B------:R-:W-:-:S09]  /*7700*/  UPRMT UR4, URZ, 0x654, UR4 ;  /* 0x000006543f047896 */ /* 0x000fd20008000004 */
[----:B------:R-:W-:Y:S01]  /*7710*/  SYNCS.ARRIVE.TRANS64.RED.A1T0 RZ, [UR4], RZ ;  /* 0x000000ffffff79a7 */ /* 0x000fe20008100404 */
[----:B------:R-:W-:Y:S05]  /*7720*/  @P1 BRA `(.L_x_47) ;  /* 0x0000000000041947 */ /* 0x000fea0003800000 */
[----:B------:R-:W-:Y:S01]  /*7730*/  BPT.TRAP 0x1 ;  /* 0x000000040000795c */ /* 0x000fe20000300000 */
.L_x_47:
[----:B------:R-:W-:Y:S01]  /*7740*/  UIADD3 UR6, UR6, 0x1, URZ ;  /* 0x0000000106067890 */ /* 0x000fe2000fffe03f */
[C---:B------:R-:W-:Y:S01]  /*7750*/  ISETP.GT.AND P2, PT, R10.reuse, 0x1, PT ;  /* 0x000000010a00780c */ /* 0x040fe20003f44270 */
[----:B------:R-:W-:Y:S01]  /*7760*/  UIADD3 UR4, UR10, 0x1, URZ ;  /* 0x000000010a047890 */ /* 0x000fe2000fffe03f */
[----:B------:R-:W-:Y:S01]  /*7770*/  IADD3 R10, R10, -0x1, RZ ;  /* 0xffffffff0a0a7810 */ /* 0x000fe20007ffe0ff */
[----:B------:R-:W-:Y:S01]  /*7780*/  UISETP.NE.AND UP1, UPT, UR6, 0x5, UPT ;  /* 0x000000050600788c */ /* 0x000fe2000bf25270 */
[----:B------:R-:W-:Y:S01]  /*7790*/  VIADD R6, R6, 0x40 ;  /* 0x0000004006067836 */ /* 0x000fe20000000000 */
[----:B------:R-:W-:Y:S01]  /*77a0*/  UISETP.NE.AND UP0, UPT, UR4, 0x5, UPT ;  /* 0x000000050400788c */ /* 0x000fe2000bf05270 */
[----:B-1----:R-:W-:Y:S01]  /*77b0*/  MOV R9, R8 ;  /* 0x0000000800097202 */ /* 0x002fe20000000f00 */
[----:B------:R-:W-:Y:S01]  /*77c0*/  USEL UR10, URZ, 0x1, UP1 ;  /* 0x000000013f0a7887 */ /* 0x000fe20008800000 */
[----:B------:R-:W-:Y:S01]  /*77d0*/  MOV R11, R7 ;  /* 0x00000007000b7202 */ /* 0x000fe20000000f00 */
[----:B------:R-:W-:-:S02]  /*77e0*/  USEL UR4, UR4, URZ, UP0 ;  /* 0x0000003f04047287 */ /* 0x000fc40008000000 */
[----:B------:R-:W-:Y:S02]  /*77f0*/  USEL UR37, UR6, URZ, UP1 ;  /* 0x0000003f06257287 */ /* 0x000fe40008800000 */
[----:B------:R-:W-:Y:S01]  /*7800*/  LOP3.LUT R152, R152, UR10, RZ, 0x3c, !PT ;  /* 0x0000000a98987c12 */ /* 0x000fe2000f8e3cff */
[----:B------:R-:W-:Y:S09]  /*7810*/  @P2 BRA `(.L_x_48) ;  /* 0xffffffd800dc2947 */ /* 0x000ff2000383ffff */
.L_x_37:
[----:B------:R-:W-:-:S13]  /*7820*/  R2UR UR5, R16 ;  /* 0x00000000100572ca */ /* 0x000fda00000e0000 */
[----:B------:R-:W-:-:S04]  /*7830*/  ULOP3.LUT UR5, UR5, 0x1, URZ, 0xfc, !UPT ;  /* 0x0000000105057892 */ /* 0x000fc8000f8efc3f */
[----:B------:R-:W-:-:S06]  /*7840*/  UISETP.NE.AND UP0, UPT, UR5, 0x3, UPT ;  /* 0x000000030500788c */ /* 0x000fcc000bf05270 */
[----:B------:R-:W-:-:S13]  /*7850*/  PLOP3.LUT P2, PT, PT, PT, UP0, 0x80, 0x0 ;  /* 0x000000000000781c */ /* 0x000fda0003f4f008 */
[----:B------:R-:W-:Y:S05]  /*7860*/  @!P2 BRA `(.L_x_49) ;  /* 0x000000000004a947 */ /* 0x000fea0003800000 */
[----:B------:R-:W-:Y:S01]  /*7870*/  BPT.TRAP 0x1 ;  /* 0x000000040000795c */ /* 0x000fe20000300000 */
.L_x_49:
[----:B------:R-:W-:Y:S01]  /*7880*/  R2UR UR6, R16 ;  /* 0x00000000100672ca */ /* 0x000fe200000e0000 */
[----:B------:R-:W-:-:S04]  /*7890*/  ULEA UR5, UR60, UR38, 0x3 ;  /* 0x000000263c057291 */ /* 0x000fc8000f8e183f */
[----:B------:R-:W-:-:S04]  /*78a0*/  UIADD3 UR5, UR5, 0x2e460, URZ ;  /* 0x0002e46005057890 */ /* 0x000fc8000fffe03f */
[----:B------:R-:W-:-:S04]  /*78b0*/  UPRMT UR5, URZ, 0x654, UR5 ;  /* 0x000006543f057896 */ /* 0x000fc80008000005 */
[----:B------:R-:W-:-:S05]  /*78c0*/  UISETP.GT.U32.AND UP0, UPT, UR6, 0x1, UPT ;  /* 0x000000010600788c */ /* 0x000fca000bf04070 */
[----:B------:R-:W-:Y:S01]  /*78d0*/  SYNCS.ARRIVE.TRANS64.RED.A1T0 RZ, [UR5], RZ ;  /* 0x000000ffffff79a7 */ /* 0x000fe20008100405 */
[----:B------:R-:W-:-:S13]  /*78e0*/  PLOP3.LUT P2, PT, PT, PT, UP0, 0x80, 0x0 ;  /* 0x000000000000781c */ /* 0x000fda0003f4f008 */
[----:B------:R-:W-:Y:S05]  /*78f0*/  @P2 BRA `(.L_x_50) ;  /* 0x0000000000042947 */ /* 0x000fea0003800000 */
[----:B------:R-:W-:Y:S01]  /*7900*/  BPT.TRAP 0x1 ;  /* 0x000000040000795c */ /* 0x000fe20000300000 */
.L_x_50:
[----:B------:R-:W-:Y:S05]  /*7910*/  @!P0 BRA `(.L_x_51) ;  /* 0x0000000000048947 */ /* 0x000fea0003800000 */
[----:B------:R-:W-:Y:S01]  /*7920*/  BPT.TRAP 0x1 ;  /* 0x000000040000795c */ /* 0x000fe20000300000 */
.L_x_51:
[----:B------:R-:W-:-:S04]  /*7930*/  ULEA UR4, UR4, UR38, 0x3 ;  /* 0x0000002604047291 */ /* 0x000fc8000f8e183f */
[----:B------:R-:W-:-:S04]  /*7940*/  UIADD3 UR4, UR4, 0x2e428, URZ ;  /* 0x0002e42804047890 */ /* 0x000fc8000fffe03f */
[----:B------:R-:W-:-:S09]  /*7950*/  UPRMT UR4, URZ, 0x654, UR4 ;  /* 0x000006543f047896 */ /* 0x000fd20008000004 */
[----:B------:R-:W-:Y:S01]  /*7960*/  SYNCS.ARRIVE.TRANS64.RED.A1T0 RZ, [UR4], RZ ;  /* 0x000000ffffff79a7 */ /* 0x000fe20008100404 */
[----:B------:R-:W-:Y:S05]  /*7970*/  @P1 BRA `(.L_x_52) ;  /* 0x0000000000041947 */ /* 0x000fea0003800000 */
[----:B------:R-:W-:Y:S01]  /*7980*/  BPT.TRAP 0x1 ;  /* 0x000000040000795c */ /* 0x000fe20000300000 */
.L_x_52:
[----:B------:R-:W1:Y:S01]  /*7990*/  SHFL.BFLY PT, R4, R3, 0x1, 0x1f ;  /* 0x0c201f0003047f89 */ /* 0x000e6200000e0000 */
[----:B------:R-:W-:Y:S01]  /*79a0*/  BSSY B0, `(.L_x_53) ;  /* 0x0000023000007945 */ /* 0x000fe20003800000 */
[----:B------:R-:W-:Y:S01]  /*79b0*/  MOV R10, 0x3f800000 ;  /* 0x3f800000000a7802 */ /* 0x000fe20000000f00 */
[----:B------:R-:W-:Y:S01]  /*79c0*/  IMAD.MOV.U32 R11, RZ, RZ, 0x7f800000 ;  /* 0x7f800000ff0b7424 */ /* 0x000fe200078e00ff */
[----:B------:R-:W2:Y:S01]  /*79d0*/  SHFL.BFLY PT, R5, R0, 0x1, 0x1f ;  /* 0x0c201f0000057f89 */ /* 0x000ea200000e0000 */
[----:B-1----:R-:W-:Y:S01]  /*79e0*/  FADD R4, R4, R3 ;  /* 0x0000000304047221 */ /* 0x002fe20000000000 */
[----:B--2---:R-:W-:-:S04]  /*79f0*/  FADD R21, R5, R0 ;  /* 0x0000000005157221 */ /* 0x004fc80000000000 */
[----:B------:R-:W1:Y:S01]  /*7a00*/  SHFL.BFLY PT, R9, R4, 0x2, 0x1f ;  /* 0x0c401f0004097f89 */ /* 0x000e6200000e0000 */
[----:B------:R-:W-:-:S03]  /*7a10*/  MOV R5, 0x3f800000 ;  /* 0x3f80000000057802 */ /* 0x000fc60000000f00 */
[----:B------:R-:W2:Y:S01]  /*7a20*/  SHFL.BFLY PT, R120, R21, 0x2, 0x1f ;  /* 0x0c401f0015787f89 */ /* 0x000ea200000e0000 */
[C---:B-1----:R-:W-:Y:S01]  /*7a30*/  FSETP.NE.AND P0, PT, R4.reuse, -R9, PT ;  /* 0x800000090400720b */ /* 0x042fe20003f05000 */
[----:B------:R-:W-:Y:S01]  /*7a40*/  FADD R3, R4, R9 ;  /* 0x0000000904037221 */ /* 0x000fe20000000000 */
[----:B------:R-:W-:Y:S02]  /*7a50*/  IMAD.MOV.U32 R9, RZ, RZ, 0x7f800000 ;  /* 0x7f800000ff097424 */ /* 0x000fe400078e00ff */
[----:B--2---:R-:W-:-:S09]  /*7a60*/  FADD R6, R21, R120 ;  /* 0x0000007815067221 */ /* 0x004fd20000000000 */
[----:B------:R-:W-:Y:S05]  /*7a70*/  @!P0 BRA `(.L_x_54) ;  /* 0x0000000000548947 */ /* 0x000fea0003800000 */
[----:B------:R-:W-:Y:S01]  /*7a80*/  IADD3 R0, R3, 0x1800000, RZ ;  /* 0x0180000003007810 */ /* 0x000fe20007ffe0ff */
[----:B------:R-:W-:Y:S03]  /*7a90*/  BSSY B1, `(.L_x_55) ;  /* 0x000000c000017945 */ /* 0x000fe60003800000 */
[----:B------:R-:W-:-:S04]  /*7aa0*/  LOP3.LUT R0, R0, 0x7f800000, RZ, 0xc0, !PT ;  /* 0x7f80000000007812 */ /* 0x000fc800078ec0ff */
[----:B------:R-:W-:-:S13]  /*7ab0*/  ISETP.GT.U32.AND P0, PT, R0, 0x1ffffff, PT ;  /* 0x01ffffff0000780c */ /* 0x000fda0003f04070 */
[----:B------:R-:W-:Y:S05]  /*7ac0*/  @P0 BRA `(.L_x_56) ;  /* 0x0000000000100947 */ /* 0x000fea0003800000 */
[----:B------:R-:W-:-:S07]  /*7ad0*/  MOV R20, 0x7af0 ;  /* 0x00007af000147802 */ /* 0x000fce0000000f00 */
[----:B------:R-:W-:Y:S05]  /*7ae0*/  CALL.REL.NOINC `($__internal_0_$__cuda_sm20_rcp_rn_f32_slowpath) ;  /* 0x0000004800447944 */ /* 0x000fea0003c00000 */
[----:B------:R-:W-:Y:S01]  /*7af0*/  MOV R5, R0 ;  /* 0x0000000000057202 */ /* 0x000fe20000000f00 */
[----:B------:R-:W-:Y:S06]  /*7b00*/  BRA `(.L_x_57) ;  /* 0x0000000000107947 */ /* 0x000fec0003800000 */
.L_x_56:
[----:B------:R-:W1:Y:S02]  /*7b10*/  MUFU.RCP R0, R3 ;  /* 0x0000000300007308 */ /* 0x000e640000001000 */
[----:B-1----:R-:W-:-:S04]  /*7b20*/  FFMA R4, R3, R0, -1 ;  /* 0xbf80000003047423 */ /* 0x002fc80000000000 */
[----:B------:R-:W-:-:S04]  /*7b30*/  FADD.FTZ R5, -R4, -RZ ;  /* 0x800000ff04057221 */ /* 0x000fc80000010100 */
[----:B------:R-:W-:-:S07]  /*7b40*/  FFMA R5, R0, R5, R0 ;  /* 0x0000000500057223 */ /* 0x000fce0000000000 */
.L_x_57:
[----:B------:R-:W-:Y:S05]  /*7b50*/  BSYNC B1 ;  /* 0x0000000000017941 */ /* 0x000fea0003800000 */
.L_x_55:
[----:B------:R-:W-:Y:S01]  /*7b60*/  FSETP.GEU.AND P0, PT, |R3|, 1.175494350822287508e-38, PT ;  /* 0x008000000300780b */ /* 0x000fe20003f0e200 */
[----:B------:R-:W-:-:S12]  /*7b70*/  ULDC UR4, c[0x0][0x600] ;  /* 0x0001800000047ab9 */ /* 0x000fd80000000800 */
[----:B------:R-:W-:-:S04]  /*7b80*/  @!P0 FMUL R3, R3, 16777216 ;  /* 0x4b80000003038820 */ /* 0x000fc80000400000 */
[----:B------:R-:W1:Y:S02]  /*7b90*/  MUFU.LG2 R0, R3 ;  /* 0x0000000300007308 */ /* 0x000e640000000c00 */
[----:B-1----:R-:W-:-:S04]  /*7ba0*/  @!P0 FADD R0, R0, -24 ;  /* 0xc1c0000000008421 */ /* 0x002fc80000000000 */
[----:B------:R-:W-:-:S04]  /*7bb0*/  FMUL R11, R0, 0.69314718246459960938 ;  /* 0x3f317218000b7820 */ /* 0x000fc80000400000 */
[----:B------:R-:W-:-:S07]  /*7bc0*/  FFMA R11, R8, UR4, R11 ;  /* 0x00000004080b7c23 */ /* 0x000fce000800000b */
.L_x_54:
[----:B------:R-:W-:Y:S05]  /*7bd0*/  BSYNC B0 ;  /* 0x0000000000007941 */ /* 0x000fea0003800000 */
.L_x_53:
[----:B------:R-:W-:Y:S01]  /*7be0*/  FSETP.NE.AND P0, PT, R21, -R120, PT ;  /* 0x800000781500720b */ /* 0x000fe20003f05000 */
[----:B------:R-:W-:Y:S01]  /*7bf0*/  ULDC UR4, c[0x0][0x608] ;  /* 0x0001820000047ab9 */ /* 0x000fe20000000800 */
[----:B------:R-:W-:Y:S01]  /*7c00*/  BSSY B0, `(.L_x_58) ;  /* 0x0000049000007945 */ /* 0x000fe20003800000 */
[----:B------:R-:W-:-:S04]  /*7c10*/  FMUL R5, R5, UR4 ;  /* 0x0000000405057c20 */ /* 0x000fc80008400000 */
        /* <DEDUP_REMOVED lines=48> */
[----:B------:R-:W-:Y:S06]  /*7f20*/  @!P0 BRA `(.L_x_59) ;  /* 0x0000000000588947 */ /* 0x000fec0003800000 */
[----:B------:R-:W-:Y:S01]  /*7f30*/  VIADD R0, R6, 0x1800000 ;  /* 0x0180000006007836 */ /* 0x000fe20000000000 */
[----:B------:R-:W-:Y:S04]  /*7f40*/  BSSY B1, `(.L_x_60) ;  /* 0x000000d000017945 */ /* 0x000fe80003800000 */
[----:B------:R-:W-:-:S04]  /*7f50*/  LOP3.LUT R0, R0, 0x7f800000, RZ, 0xc0, !PT ;  /* 0x7f80000000007812 */ /* 0x000fc800078ec0ff */
[----:B------:R-:W-:-:S13]  /*7f60*/  ISETP.GT.U32.AND P0, PT, R0, 0x1ffffff, PT ;  /* 0x01ffffff0000780c */ /* 0x000fda0003f04070 */
[----:B------:R-:W-:Y:S05]  /*7f70*/  @P0 BRA `(.L_x_61) ;  /* 0x0000000000140947 */ /* 0x000fea0003800000 */
[----:B------:R-:W-:Y:S02]  /*7f80*/  MOV R3, R6 ;  /* 0x0000000600037202 */ /* 0x000fe40000000f00 */
[----:B------:R-:W-:-:S07]  /*7f90*/  MOV R20, 0x7fb0 ;  /* 0x00007fb000147802 */ /* 0x000fce0000000f00 */
[----:B------:R-:W-:Y:S05]  /*7fa0*/  CALL.REL.NOINC `($__internal_0_$__cuda_sm20_rcp_rn_f32_slowpath) ;  /* 0x0000004400147944 */ /* 0x000fea0003c00000 */
[----:B------:R-:W-:Y:S01]  /*7fb0*/  MOV R10, R0 ;  /* 0x00000000000a7202 */ /* 0x000fe20000000f00 */
[----:B------:R-:W-:Y:S06]  /*7fc0*/  BRA `(.L_x_62) ;  /* 0x0000000000107947 */ /* 0x000fec0003800000 */
.L_x_61:
[----:B------:R-:W1:Y:S02]  /*7fd0*/  MUFU.RCP R3, R6 ;  /* 0x0000000600037308 */ /* 0x000e640000001000 */
[----:B-1----:R-:W-:-:S04]  /*7fe0*/  FFMA R0, R6, R3, -1 ;  /* 0xbf80000006007423 */ /* 0x002fc80000000003 */
[----:B------:R-:W-:-:S04]  /*7ff0*/  FADD.FTZ R0, -R0, -RZ ;  /* 0x800000ff00007221 */ /* 0x000fc80000010100 */
[----:B------:R-:W-:-:S07]  /*8000*/  FFMA R10, R3, R0, R3 ;  /* 0x00000000030a7223 */ /* 0x000fce0000000003 */
.L_x_62:
[----:B------:R-:W-:Y:S05]  /*8010*/  BSYNC B1 ;  /* 0x0000000000017941 */ /* 0x000fea0003800000 */
.L_x_60:
[----:B------:R-:W-:Y:S01]  /*8020*/  FSETP.GEU.AND P0, PT, |R6|, 1.175494350822287508e-38, PT ;  /* 0x008000000600780b */ /* 0x000fe20003f0e200 */
[----:B------:R-:W-:-:S12]  /*8030*/  ULDC UR4, c[0x0][0x600] ;  /* 0x0001800000047ab9 */ /* 0x000fd80000000800 */
[----:B------:R-:W-:-:S04]  /*8040*/  @!P0 FMUL R6, R6, 16777216 ;  /* 0x4b80000006068820 */ /* 0x000fc80000400000 */
[----:B------:R-:W1:Y:S02]  /*8050*/  MUFU.LG2 R0, R6 ;  /* 0x0000000600007308 */ /* 0x000e640000000c00 */
[----:B-1----:R-:W-:-:S04]  /*8060*/  @!P0 FADD R0, R0, -24 ;  /* 0xc1c0000000008421 */ /* 0x002fc80000000000 */
[----:B------:R-:W-:-:S04]  /*8070*/  FMUL R0, R0, 0.69314718246459960938 ;  /* 0x3f31721800007820 */ /* 0x000fc80000400000 */
[----:B------:R-:W-:-:S07]  /*8080*/  FFMA R9, R7, UR4, R0 ;  /* 0x0000000407097c23 */ /* 0x000fce0008000000 */
.L_x_59:
[----:B------:R-:W-:Y:S05]  /*8090*/  BSYNC B0 ;  /* 0x0000000000007941 */ /* 0x000fea0003800000 */
.L_x_58:
[----:B------:R-:W-:Y:S02]  /*80a0*/  R2UR UR5, R12 ;  /* 0x000000000c0572ca */ /* 0x000fe400000e0000 */
[----:B------:R-:W-:Y:S02]  /*80b0*/  R2UR UR4, R19 ;  /* 0x00000000130472ca */ /* 0x000fe400000e0000 */
[----:B------:R-:W-:Y:S02]  /*80c0*/  SHF.L.U32 R0, R157, 0x1f, RZ ;  /* 0x0000001f9d007819 */ /* 0x000fe400000006ff */
[----:B------:R-:W-:Y:S02]  /*80d0*/  R2UR UR7, R156 ;  /* 0x000000009c0772ca */ /* 0x000fe400000e0000 */
[----:B------:R-:W-:-:S05]  /*80e0*/  LOP3.LUT P0, RZ, R2, 0x3, RZ, 0xc0, !PT ;  /* 0x0000000302ff7812 */ /* 0x000fca000780c0ff */
[----:B------:R-:W1:Y:S02]  /*80f0*/  SYNCS.PHASECHK.TRANS64.TRYWAIT P1, [UR5+0x8], R0 ;  /* 0x00000800ff0075a7 */ /* 0x000e640008020145 */
[----:B------:R-:W-:Y:S02]  /*8100*/  UISETP.NE.AND UP0, UPT, UR4, 0x1, UPT ;  /* 0x000000010400788c */ /* 0x000fe4000bf05270 */
[----:B------:R-:W-:-:S03]  /*8110*/  UISETP.NE.AND UP1, UPT, UR4, 0x2, UPT ;  /* 0x000000020400788c */ /* 0x000fc6000bf25270 */
[----:B------:R-:W-:Y:S02]  /*8120*/  ULDC UR4, c[0x0][0x608] ;  /* 0x0001820000047ab9 */ /* 0x000fe40000000800 */
[----:B------:R-:W-:-:S04]  /*8130*/  FMUL R10, R10, UR4 ;  /* 0x000000040a0a7c20 */ /* 0x000fc80008400000 */
[----:B------:R-:W-:Y:S02]  /*8140*/  @!UP0 ULOP3.LUT UP2, URZ, UR60, 0x2, URZ, 0xc0, !UPT ;  /* 0x000000023c3f8892 */ /* 0x000fe4000f84c03f */
[----:B------:R-:W-:Y:S02]  /*8150*/  @!UP0 ULOP3.LUT UR60, UR60, 0x1, URZ, 0xc0, !UPT ;  /* 0x000000013c3c8892 */ /* 0x000fe4000f8ec03f */
[----:B------:R-:W-:Y:S02]  /*8160*/  @!UP0 USEL UR5, URZ, 0x1, UP2 ;  /* 0x000000013f058887 */ /* 0x000fe40009000000 */
[----:B------:R-:W-:Y:S02]  /*8170*/  @!UP1 UIADD3 UR6, UR60, 0x1, URZ ;  /* 0x000000013c069890 */ /* 0x000fe4000fffe03f */
[----:B------:R-:W-:Y:S02]  /*8180*/  @!UP0 ULOP3.LUT UR7, UR7, UR5, URZ, 0x3c, !UPT ;  /* 0x0000000507078292 */ /* 0x000fe4000f8e3c3f */
[----:B------:R-:W-:-:S02]  /*8190*/  @!UP1 UISETP.GT.U32.AND UP2, UPT, UR6, 0x1, UPT ;  /* 0x000000010600988c */ /* 0x000fc4000bf44070 */
[----:B------:R-:W-:Y:S02]  /*81a0*/  @!UP1 ULOP3.LUT UR60, UR60, 0x1, URZ, 0xc, !UPT ;  /* 0x000000013c3c9892 */ /* 0x000fe4000f8e0c3f */
[----:B------:R-:W-:-:S04]  /*81b0*/  @!UP1 USEL UR5, URZ, 0x1, !UP2 ;  /* 0x000000013f059887 */ /* 0x000fc8000d000000 */
[----:B------:R-:W-:-:S06]  /*81c0*/  @!UP1 ULOP3.LUT UR7, UR7, UR5, URZ, 0x3c, !UPT ;  /* 0x0000000507079292 */ /* 0x000fcc000f8e3c3f */
[----:B------:R-:W-:Y:S01]  /*81d0*/  IMAD.U32 R156, RZ, RZ, UR7 ;  /* 0x00000007ff9c7e24 */ /* 0x000fe2000f8e00ff */
[----:B-1----:R-:W-:Y:S06]  /*81e0*/  @!P1 BRA `(.L_x_63) ;  /* 0x0000003c00889947 */ /* 0x002fec0003800000 */
.L_x_136:
[----:B------:R-:W-:Y:S04]  /*81f0*/  BSSY B0, `(.L_x_64) ;  /* 0x000001d000007945 */ /* 0x000fe80003800000 */
[----:B------:R-:W-:Y:S05]  /*8200*/  @P0 BRA `(.L_x_65) ;  /* 0x00000000006c0947 */ /* 0x000fea0003800000 */
[----:B------:R-:W2:Y:S01]  /*8210*/  LDC.64 R6, c[0x0][0x688] ;  /* 0x0001a200ff067b82 */ /* 0x000ea20000000a00 */
[----:B------:R-:W-:Y:S01]  /*8220*/  R2UR UR6, R155 ;  /* 0x000000009b0672ca */ /* 0x000fe200000e0000 */
[----:B------:R-:W-:Y:S01]  /*8230*/  UIADD3 UR4, -UR61, URZ, URZ ;  /* 0x0000003f3d047290 */ /* 0x000fe2000fffe13f */
[----:B-1----:R-:W-:Y:S01]  /*8240*/  LOP3.LUT R0, R2, 0x60, RZ, 0xc0, !PT ;  /* 0x0000006002007812 */ /* 0x002fe200078ec0ff */
[----:B------:R-:W-:Y:S01]  /*8250*/  ULDC UR5, c[0x0][0xa10] ;  /* 0x0002840000057ab9 */ /* 0x000fe20000000800 */
[----:B------:R-:W-:Y:S02]  /*8260*/  SHF.R.U32.HI R4, RZ, 0x2, R2 ;  /* 0x00000002ff047819 */ /* 0x000fe40000011602 */
[----:B------:R-:W-:Y:S02]  /*8270*/  SHF.R.U32.HI R0, RZ, 0x5, R0 ;  /* 0x00000005ff007819 */ /* 0x000fe40000011600 */
[----:B------:R-:W-:Y:S02]  /*8280*/  LOP3.LUT R4, R4, 0x7, RZ, 0xc0, !PT ;  /* 0x0000000704047812 */ /* 0x000fe400078ec0ff */
[----:B------:R-:W-:-:S02]  /*8290*/  SHF.L.U32 R5, R0, 0x4, RZ ;  /* 0x0000000400057819 */ /* 0x000fc400000006ff */
[----:B------:R-:W-:Y:S01]  /*82a0*/  SHF.L.U32 R3, R22, 0x6, RZ ;  /* 0x0000000616037819 */ /* 0x000fe200000006ff */
[----:B------:R-:W-:Y:S01]  /*82b0*/  UIMAD UR4, UR5, UR4, UR6 ;  /* 0x00000004050472a4 */ /* 0x000fe2000f8e0206 */
[----:B------:R-:W-:Y:S02]  /*82c0*/  LOP3.LUT R4, R5, 0xfffffff0, R4, 0xe2, !PT ;  /* 0xfffffff005047812 */ /* 0x000fe400078ee204 */
[----:B------:R-:W-:-:S03]  /*82d0*/  ULDC.64 UR6, c[0x0][0x208] ;  /* 0x0000820000067ab9 */ /* 0x000fc60000000a00 */
[----:B------:R-:W-:Y:S02]  /*82e0*/  IMAD.IADD R5, R3, 0x1, R4 ;  /* 0x0000000103057824 */ /* 0x000fe400078e0204 */
[----:B--2---:R-:W-:-:S03]  /*82f0*/  IMAD R0, R6, UR4, R3 ;  /* 0x0000000406007c24 */ /* 0x004fc6000f8e0203 */
[----:B------:R-:W-:Y:S01]  /*8300*/  IADD3 R6, R5, 0x8, RZ ;  /* 0x0000000805067810 */ /* 0x000fe20007ffe0ff */
[----:B------:R-:W-:Y:S01]  /*8310*/  ULDC UR4, c[0x0][0x288] ;  /* 0x0000a20000047ab9 */ /* 0x000fe20000000800 */
[----:B------:R-:W-:Y:S01]  /*8320*/  IMAD R3, R7, UR36, R0 ;  /* 0x0000002407037c24 */ /* 0x000fe2000f8e0200 */
[----:B------:R-:W-:Y:S02]  /*8330*/  ISETP.GE.U32.AND P0, PT, R5, UR4, PT ;  /* 0x0000000405007c0c */ /* 0x000fe4000bf06070 */
[----:B------:R-:W-:Y:S01]  /*8340*/  ISETP.GE.U32.AND P1, PT, R6, UR4, PT ;  /* 0x0000000406007c0c */ /* 0x000fe2000bf26070 */
[----:B------:R-:W-:Y:S01]  /*8350*/  ULDC.64 UR4, c[0x0][0x680] ;  /* 0x0001a00000047ab9 */ /* 0x000fe20000000a00 */
[----:B------:R-:W-:-:S04]  /*8360*/  IADD3 R0, P2, R4, R3, RZ ;  /* 0x0000000304007210 */ /* 0x000fc80007f5e0ff */
[----:B------:R-:W-:Y:S02]  /*8370*/  LEA.HI.X.SX32 R3, R3, RZ, 0x1, P2 ;  /* 0x000000ff03037211 */ /* 0x000fe400010f0eff */
[----:B------:R-:W-:-:S04]  /*8380*/  LEA R4, P2, R0, UR4, 0x2 ;  /* 0x0000000400047c11 */ /* 0x000fc8000f8410ff */
[----:B------:R-:W-:-:S05]  /*8390*/  LEA.HI.X R5, R0, UR5, R3, 0x2, P2 ;  /* 0x0000000500057c11 */ /* 0x000fca00090f1403 */
[----:B------:R2:W-:Y:S04]  /*83a0*/  @!P0 STG.E desc[UR6][R4.64], R11 ;  /* 0x0000000b04008986 */ /* 0x0005e8000c101906 */
[----:B------:R2:W-:Y:S02]  /*83b0*/  @!P1 STG.E desc[UR6][R4.64+0x20], R9 ;  /* 0x0000200904009986 */ /* 0x0005e4000c101906 */
.L_x_65:
[----:B------:R-:W-:Y:S05]  /*83c0*/  BSYNC B0 ;  /* 0x0000000000007941 */ /* 0x000fea0003800000 */
.L_x_64:
[----:B------:R-:W-:Y:S01]  /*83d0*/  ULDC.64 UR4, c[0x0][0x730] ;  /* 0x0001cc0000047ab9 */ /* 0x000fe20000000a00 */
[-C--:B------:R-:W-:Y:S01]  /*83e0*/  FMUL R120, R26, R10.reuse ;  /* 0x0000000a1a787220 */ /* 0x080fe20000400000 */
[----:B------:R-:W-:Y:S01]  /*83f0*/  ISETP.NE.U32.AND P0, PT, RZ, UR4, PT ;  /* 0x00000004ff007c0c */ /* 0x000fe2000bf05070 */
[-C--:B------:R-:W-:Y:S01]  /*8400*/  FMUL R27, R27, R10.reuse ;  /* 0x0000000a1b1b7220 */ /* 0x080fe20000400000 */
[-C--:B------:R-:W-:Y:S01]  /*8410*/  FMUL R121, R30, R10.reuse ;  /* 0x0000000a1e797220 */ /* 0x080fe20000400000 */
[-C--:B------:R-:W-:Y:S01]  /*8420*/  FMUL R31, R31, R10.reuse ;  /* 0x0000000a1f1f7220 */ /* 0x080fe20000400000 */
[----:B------:R-:W-:Y:S01]  /*8430*/  ISETP.NE.AND.EX P0, PT, RZ, UR5, PT, P0 ;  /* 0x00000005ff007c0c */ /* 0x000fe2000bf05300 */
        /* <DEDUP_REMOVED lines=44> */
[----:B------:R-:W-:Y:S06]  /*8700*/  @P0 BRA `(.L_x_66) ;  /* 0x0000000000280947 */ /* 0x000fec0003800000 */
[----:B------:R-:W-:Y:S02]  /*8710*/  ULDC.64 UR4, c[0x0][0x728] ;  /* 0x0001ca0000047ab9 */ /* 0x000fe40000000a00 */
[----:B------:R-:W-:-:S04]  /*8720*/  ISETP.NE.U32.AND P0, PT, RZ, UR4, PT ;  /* 0x00000004ff007c0c */ /* 0x000fc8000bf05070 */
[----:B------:R-:W-:-:S13]  /*8730*/  ISETP.NE.AND.EX P0, PT, RZ, UR5, PT, P0 ;  /* 0x00000005ff007c0c */ /* 0x000fda000bf05300 */
[----:B------:R-:W-:Y:S05]  /*8740*/  @!P0 BRA `(.L_x_67) ;  /* 0x0000000000108947 */ /* 0x000fea0003800000 */
[----:B--2---:R-:W2:Y:S01]  /*8750*/  LDC.64 R4, c[0x0][0x728] ;  /* 0x0001ca00ff047b82 */ /* 0x004ea20000000a00 */
[----:B------:R-:W-:Y:S02]  /*8760*/  ULDC.64 UR4, c[0x0][0x208] ;  /* 0x0000820000047ab9 */ /* 0x000fe40000000a00 */
[----:B--2---:R3:W5:Y:S01]  /*8770*/  LDG.E R154, desc[UR4][R4.64] ;  /* 0x00000004049a7981 */ /* 0x004762000c1e1900 */
[----:B------:R-:W-:Y:S05]  /*8780*/  BRA `(.L_x_66) ;  /* 0x0000000000087947 */ /* 0x000fea0003800000 */
.L_x_67:
[----:B------:R-:W-:Y:S02]  /*8790*/  ULDC UR4, c[0x0][0x720] ;  /* 0x0001c80000047ab9 */ /* 0x000fe40000000800 */
[----:B------:R-:W-:-:S07]  /*87a0*/  MOV R154, UR4 ;  /* 0x00000004009a7c02 */ /* 0x000fce0008000f00 */
.L_x_66:
[----:B-1----:R-:W-:-:S04]  /*87b0*/  MOV R0, RZ ;  /* 0x000000ff00007202 */ /* 0x002fc80000000f00 */
[----:B------:R-:W-:-:S13]  /*87c0*/  LOP3.LUT P0, RZ, R0, 0x1bf, RZ, 0xc0, !PT ;  /* 0x000001bf00ff7812 */ /* 0x000fda000780c0ff */
[----:B------:R-:W-:Y:S05]  /*87d0*/  @!P0 BRA `(.L_x_68) ;  /* 0x0000000000408947 */ /* 0x000fea0003800000 */
[----:B------:R-:W-:Y:S01]  /*87e0*/  MOV R14, 0x0 ;  /* 0x00000000000e7802 */ /* 0x000fe20000000f00 */
[----:B------:R-:W-:Y:S01]  /*87f0*/  ULDC.64 UR4, c[0x4][0x70] ;  /* 0x01001c0000047ab9 */ /* 0x000fe20000000a00 */
[----:B------:R-:W-:Y:S01]  /*8800*/  ULDC.64 UR6, c[0x4][0x8] ;  /* 0x0100020000067ab9 */ /* 0x000fe20000000a00 */
[----:B--23--:R-:W-:Y:S01]  /*8810*/  IMAD.U32 R4, RZ, RZ, UR4 ;  /* 0x00000004ff047e24 */ /* 0x00cfe2000f8e00ff */
[----:B------:R-:W-:Y:S01]  /*8820*/  MOV R5, UR5 ;  /* 0x0000000500057c02 */ /* 0x000fe20008000f00 */
[----:B------:R-:W-:Y:S01]  /*8830*/  ULDC.64 UR4, c[0x4][0x78] ;  /* 0x01001e0000047ab9 */ /* 0x000fe20000000a00 */
[----:B------:R-:W1:Y:S01]  /*8840*/  LDC.64 R14, c[0x4][R14] ;  /* 0x010000000e0e7b82 */ /* 0x000e620000000a00 */
[----:B------:R-:W-:Y:S01]  /*8850*/  MOV R6, UR4 ;  /* 0x0000000400067c02 */ /* 0x000fe20008000f00 */
[----:B------:R-:W-:Y:S01]  /*8860*/  IMAD.U32 R10, RZ, RZ, UR6 ;  /* 0x00000006ff0a7e24 */ /* 0x000fe2000f8e00ff */
[----:B------:R-:W-:Y:S01]  /*8870*/  MOV R7, UR5 ;  /* 0x0000000500077c02 */ /* 0x000fe20008000f00 */
[----:B------:R-:W-:Y:S01]  /*8880*/  IMAD.MOV.U32 R13, RZ, RZ, RZ ;  /* 0x000000ffff0d7224 */ /* 0x000fe200078e00ff */
[----:B------:R-:W-:-:S02]  /*8890*/  MOV R11, UR7 ;  /* 0x00000007000b7c02 */ /* 0x000fc40008000f00 */
[----:B------:R-:W-:Y:S02]  /*88a0*/  MOV R8, 0x70 ;  /* 0x0000007000087802 */ /* 0x000fe40000000f00 */
[----:B------:R-:W-:-:S07]  /*88b0*/  MOV R12, 0x1 ;  /* 0x00000001000c7802 */ /* 0x000fce0000000f00 */
[----:B------:R-:W-:-:S07]  /*88c0*/  LEPC R20, `(.L_x_68) ;  /* 0x000000001014794e */ /* 0x000fce0000000000 */
[----:B-1---5:R-:W-:Y:S05]  /*88d0*/  CALL.ABS.NOINC R14 ;  /* 0x000000000e007343 */ /* 0x022fea0003c00000 */
.L_x_68:
[----:B------:R-:W-:Y:S02]  /*88e0*/  R2UR UR4, R19 ;  /* 0x00000000130472ca */ /* 0x000fe400000e0000 */
[----:B------:R-:W-:-:S11]  /*88f0*/  MOV R30, UR38 ;  /* 0x00000026001e7c02 */ /* 0x000fd60008000f00 */
[----:B------:R-:W-:-:S05]  /*8900*/  MOV R3, UR4 ;  /* 0x0000000400037c02 */ /* 0x000fca0008000f00 */
[----:B------:R-:W-:-:S05]  /*8910*/  IMAD R30, R3, 0x2200, R30 ;  /* 0x00002200031e7824 */ /* 0x000fca00078e021e */
[----:B------:R-:W-:-:S04]  /*8920*/  IADD3 R26, R30, 0x27e00, RZ ;  /* 0x00027e001e1a7810 */ /* 0x000fc80007ffe0ff */
        /* <DEDUP_REMOVED lines=18> */
.L_x_69:
[C---:B------:R-:W-:Y:S01]  /*8a50*/  SHF.L.U32 R0, R2.reuse, 0x4, RZ ;  /* 0x0000000402007819 */ /* 0x040fe200000006ff */
[----:B------:R-:W-:Y:S01]  /*8a60*/  ULDC.64 UR4, c[0x0][0x730] ;  /* 0x0001cc0000047ab9 */ /* 0x000fe20000000a00 */
[----:B------:R-:W-:Y:S02]  /*8a70*/  SHF.L.U32 R3, R2, 0x5, RZ ;  /* 0x0000000502037819 */ /* 0x000fe400000006ff */
[----:B------:R-:W-:Y:S02]  /*8a80*/  LOP3.LUT R0, R0, 0x600, RZ, 0xc0, !PT ;  /* 0x0000060000007812 */ /* 0x000fe400078ec0ff */
[----:B--23--:R-:W-:Y:S02]  /*8a90*/  LOP3.LUT R4, R3, 0xc0, RZ, 0xc0, !PT ;  /* 0x000000c003047812 */ /* 0x00cfe400078ec0ff */
[----:B------:R-:W-:Y:S02]  /*8aa0*/  LOP3.LUT R0, R0, 0x20, R3, 0xf8, !PT ;  /* 0x0000002000007812 */ /* 0x000fe400078ef803 */
[----:B------:R-:W-:-:S02]  /*8ab0*/  SHF.R.U32.HI R5, RZ, 0x1, R2 ;  /* 0x00000001ff057819 */ /* 0x000fc40000011602 */
[----:B------:R-:W-:Y:S02]  /*8ac0*/  LOP3.LUT R3, R0, 0x100, R3, 0xf8, !PT ;  /* 0x0000010000037812 */ /* 0x000fe400078ef803 */
[----:B------:R-:W-:Y:S02]  /*8ad0*/  LOP3.LUT R0, R2, 0x7f, RZ, 0xc0, !PT ;  /* 0x0000007f02007812 */ /* 0x000fe400078ec0ff */
[----:B------:R-:W-:Y:S01]  /*8ae0*/  ISETP.NE.U32.AND P0, PT, RZ, UR4, PT ;  /* 0x00000004ff007c0c */ /* 0x000fe2000bf05070 */
[----:B------:R-:W-:Y:S01]  /*8af0*/  ULDC UR4, c[0x0][0x720] ;  /* 0x0001c80000047ab9 */ /* 0x000fe20000000800 */
[----:B------:R-:W-:Y:S01]  /*8b00*/  LOP3.LUT R4, R4, 0x8, R5, 0xf8, !PT ;  /* 0x0000000804047812 */ /* 0x000fe200078ef805 */
[----:B------:R-:W-:Y:S01]  /*8b10*/  VIADD R0, R0, 0x1f ;  /* 0x0000001f00007836 */ /* 0x000fe20000000000 */
[----:B------:R-:W-:Y:S02]  /*8b20*/  ISETP.NE.AND.EX P0, PT, RZ, UR5, PT, P0 ;  /* 0x00000005ff007c0c */ /* 0x000fe4000bf05300 */
[----:B------:R-:W-:-:S02]  /*8b30*/  SHF.L.U32 R5, R2, 0x2, RZ ;  /* 0x0000000202057819 */ /* 0x000fc400000006ff */
[----:B------:R-:W-:Y:S02]  /*8b40*/  ISETP.GT.U32.AND P1, PT, R0, 0x3e, PT ;  /* 0x0000003e0000780c */ /* 0x000fe40003f24070 */
[----:B-----5:R-:W-:Y:S02]  /*8b50*/  FSEL R122, R154, UR4, !P0 ;  /* 0x000000049a7a7c08 */ /* 0x020fe4000c000000 */
[----:B------:R-:W-:Y:S02]  /*8b60*/  LOP3.LUT R4, R4, 0x18, R5, 0x78, !PT ;  /* 0x0000001804047812 */ /* 0x000fe400078e7805 */
[----:B------:R-:W-:Y:S01]  /*8b70*/  LOP3.LUT P0, RZ, R2, 0x4, RZ, 0xc0, !PT ;  /* 0x0000000402ff7812 */ /* 0x000fe2000780c0ff */
[----:B------:R-:W-:Y:S01]  /*8b80*/  FMUL R5, R120, R122 ;  /* 0x0000007a78057220 */ /* 0x000fe20000400000 */
[----:B------:R-:W-:Y:S01]  /*8b90*/  LOP3.LUT R3, R3, R4, RZ, 0xfc, !PT ;  /* 0x0000000403037212 */ /* 0x000fe200078efcff */
        /* <DEDUP_REMOVED lines=15> */
[----:B------:R-:W-:Y:S01]  /*8c90*/  MOV R21, 0x20 ;  /* 0x0000002000157802 */ /* 0x000fe20000000f00 */
        /* <DEDUP_REMOVED lines=12> */
[----:B------:R-:W-:Y:S01]  /*8d60*/  F2FP.F16.F32.PACK_AB R5, R0, R5 ;  /* 0x000000050005723e */ /* 0x000fe200000000ff */
[----:B------:R-:W-:Y:S01]  /*8d70*/  FMUL R41, R41, R122 ;  /* 0x0000007a29297220 */ /* 0x000fe20000400000 */
[----:B------:R-:W-:Y:S01]  /*8d80*/  F2FP.F16.F32.PACK_AB R6, R29, R6 ;  /* 0x000000061d06723e */ /* 0x000fe200000000ff */
[-C--:B------:R-:W-:Y:S01]  /*8d90*/  FMUL R40, R40, R122.reuse ;  /* 0x0000007a28287220 */ /* 0x080fe20000400000 */
        /* <DEDUP_REMOVED lines=71> */
[----:B------:R-:W-:Y:S02]  /*9210*/  F2FP.F16.F32.PACK_AB R11, R12, R11 ;  /* 0x0000000b0c0b723e */ /* 0x000fe400000000ff */
[----:B------:R-:W-:Y:S02]  /*9220*/  SEL R21, R21, 0xffffffe0, !P0 ;  /* 0xffffffe015157807 */ /* 0x000fe40004000000 */
[C---:B------:R-:W-:Y:S02]  /*9230*/  LEA R0, R3.reuse, R26, 0x1 ;  /* 0x0000001a03007211 */ /* 0x040fe400078e08ff */
[----:B------:R-:W-:Y:S01]  /*9240*/  LEA R29, R3, R30, 0x1 ;  /* 0x0000001e031d7211 */ /* 0x000fe200078e08ff */
[----:B------:R-:W-:Y:S06]  /*9250*/  @P1 BRA `(.L_x_70) ;  /* 0x0000000000041947 */ /* 0x000fec0003800000 */
[----:B------:R-:W-:-:S04]  /*9260*/  DEPBAR.LE SB0, 0x1 ;  /* 0x000080400000791a */ /* 0x000fc80000000000 */
.L_x_70:
[----:B------:R-:W-:Y:S05]  /*9270*/  WARPSYNC.ALL ;  /* 0x0000000000007948 */ /* 0x000fea0003800000 */
[----:B------:R-:W-:Y:S01]  /*9280*/  BAR.SYNC.DEFER_BLOCKING 0x1, 0x80 ;  /* 0x0042000000007b1d */ /* 0x000fe20000010000 */
[----:B------:R-:W-:Y:S01]  /*9290*/  IMAD.IADD R3, R0, 0x1, R21 ;  /* 0x0000000100037824 */ /* 0x000fe200078e0215 */
[----:B------:R-:W-:Y:S02]  /*92a0*/  F2FP.F16.F32.PACK_AB R13, R13, R14 ;  /* 0x0000000e0d0d723e */ /* 0x000fe400000000ff */
[----:B------:R-:W-:Y:S02]  /*92b0*/  F2FP.F16.F32.PACK_AB R24, R24, R27 ;  /* 0x0000001b1818723e */ /* 0x000fe400000000ff */
[----:B------:R-:W-:Y:S01]  /*92c0*/  BSSY B0, `(.L_x_71) ;  /* 0x0000021000007945 */ /* 0x000fe20003800000 */
[----:B------:R-:W-:-:S02]  /*92d0*/  F2FP.F16.F32.PACK_AB R12, R41, R40 ;  /* 0x00000028290c723e */ /* 0x000fc400000000ff */
[----:B------:R-:W-:Y:S02]  /*92e0*/  F2FP.F16.F32.PACK_AB R14, R45, R44 ;  /* 0x0000002c2d0e723e */ /* 0x000fe400000000ff */
[----:B------:R-:W-:Y:S02]  /*92f0*/  F2FP.F16.F32.PACK_AB R15, R15, R20 ;  /* 0x000000140f0f723e */ /* 0x000fe400000000ff */
[----:B------:R-:W-:Y:S02]  /*9300*/  F2FP.F16.F32.PACK_AB R25, R28, R31 ;  /* 0x0000001f1c19723e */ /* 0x000fe400000000ff */
[----:B------:R-:W-:Y:S02]  /*9310*/  F2FP.F16.F32.PACK_AB R26, R53, R52 ;  /* 0x00000034351a723e */ /* 0x000fe400000000ff */
[----:B------:R-:W-:Y:S02]  /*9320*/  F2FP.F16.F32.PACK_AB R27, R34, R35 ;  /* 0x00000023221b723e */ /* 0x000fe400000000ff */
[----:B------:R-:W-:Y:S01]  /*9330*/  IADD3 R21, R21, 0x1000, R0 ;  /* 0x0000100015157810 */ /* 0x000fe20007ffe000 */
[----:B------:R1:W-:Y:S04]  /*9340*/  STSM.16.M88.4 [R29+0x27e00], R4 ;  /* 0x027e00041d007844 */ /* 0x0003e80000000200 */
[----:B------:R1:W-:Y:S01]  /*9350*/  STSM.16.M88.4 [R3], R8 ;  /* 0x0000000803007844 */ /* 0x0003e20000000200 */
[----:B------:R-:W-:Y:S01]  /*9360*/  @!PT LDS RZ, [RZ] ;  /* 0x00000000fffff984 */ /* 0x000fe20000000800 */
[----:B------:R-:W-:Y:S01]  /*9370*/  @!PT LDS RZ, [RZ] ;  /* 0x00000000fffff984 */ /* 0x000fe20000000800 */
[----:B------:R-:W-:Y:S01]  /*9380*/  @!PT LDS RZ, [RZ] ;  /* 0x00000000fffff984 */ /* 0x000fe20000000800 */
[----:B------:R-:W-:Y:S01]  /*9390*/  @!PT LDS RZ, [RZ] ;  /* 0x00000000fffff984 */ /* 0x000fe20000000800 */
[----:B------:R2:W-:Y:S06]  /*93a0*/  MEMBAR.ALL.CTA ;  /* 0x0000000000007992 */ /* 0x0005ec0000008000 */
[----:B--2---:R-:W2:Y:S02]  /*93b0*/  FENCE.VIEW.ASYNC.S ;  /* 0x00000000000073c6 */ /* 0x004ea40000000000 */
[----:B--2---:R-:W-:Y:S06]  /*93c0*/  BAR.SYNC.DEFER_BLOCKING 0x1, 0x80 ;  /* 0x0042000000007b1d */ /* 0x004fec0000010000 */
[----:B------:R-:W-:Y:S05]  /*93d0*/  @P1 BRA `(.L_x_72) ;  /* 0x00000000003c1947 */ /* 0x000fea0003800000 */
[----:B------:R-:W-:Y:S01]  /*93e0*/  R2UR UR5, R155 ;  /* 0x000000009b0572ca */ /* 0x000fe200000e0000 */
[----:B------:R-:W-:Y:S01]  /*93f0*/  ULDC.64 UR8, c[0x0][0x198] ;  /* 0x0000660000087ab9 */ /* 0x000fe20000000a00 */
[----:B------:R-:W-:Y:S01]  /*9400*/  R2UR UR34, R22 ;  /* 0x00000000162272ca */ /* 0x000fe200000e0000 */
[----:B------:R-:W-:Y:S01]  /*9410*/  UIADD3 UR35, -UR61, URZ, URZ ;  /* 0x0000003f3d237290 */ /* 0x000fe2000fffe13f */
[----:B------:R-:W-:Y:S01]  /*9420*/  R2UR UR32, R30 ;  /* 0x000000001e2072ca */ /* 0x000fe200000e0000 */
[----:B------:R-:W-:Y:S01]  /*9430*/  UIADD3 UR6, UP0, UR8, 0x670, URZ ;  /* 0x0000067008067890 */ /* 0x000fe2000ff1e03f */
[----:B------:R-:W-:Y:S01]  /*9440*/  ULDC UR4, c[0x0][0xa10] ;  /* 0x0002840000047ab9 */ /* 0x000fe20000000800 */
[----:B------:R-:W-:Y:S02]  /*9450*/  UMOV UR33, URZ ;  /* 0x0000003f00217c82 */ /* 0x000fe40008000000 */
[----:B------:R-:W-:-:S04]  /*9460*/  UIADD3.X UR7, URZ, UR9, URZ, UP0, !UPT ;  /* 0x000000093f077290 */ /* 0x000fc800087fe43f */
[----:B------:R-:W-:Y:S02]  /*9470*/  UIMAD UR35, UR4, UR35, UR5 ;  /* 0x00000023042372a4 */ /* 0x000fe4000f8e0205 */
[----:B------:R-:W-:Y:S02]  /*9480*/  USHF.L.U32 UR34, UR34, 0x6, URZ ;  /* 0x0000000622227899 */ /* 0x000fe4000800063f */
[----:B------:R-:W-:-:S09]  /*9490*/  UIADD3 UR32, UR32, 0x27e00, URZ ;  /* 0x00027e0020207890 */ /* 0x000fd2000fffe03f */
[----:B------:R2:W-:Y:S01]  /*94a0*/  UTMASTG.4D [UR32], [UR6] ;  /* 0x00000020060073b5 */ /* 0x0005e20008018000 */
[----:B------:R0:W-:Y:S01]  /*94b0*/  UTMACMDFLUSH ;  /* 0x00000000000079b7 */ /* 0x0001e20000000000 */
[----:B--2---:R-:W-:-:S04]  /*94c0*/  DEPBAR.LE SB0, 0x1 ;  /* 0x000080400000791a */ /* 0x004fc80000000000 */
.L_x_72:
[----:B------:R-:W-:Y:S05]  /*94d0*/  BSYNC B0 ;  /* 0x0000000000007941 */ /* 0x000fea0003800000 */
.L_x_71:
[----:B------:R-:W-:Y:S01]  /*94e0*/  BAR.SYNC.DEFER_BLOCKING 0x1, 0x80 ;  /* 0x0042000000007b1d */ /* 0x000fe20000010000 */
[----:B-1----:R-:W-:Y:S02]  /*94f0*/  F2FP.F16.F32.PACK_AB R4, R57, R56 ;  /* 0x000000383904723e */ /* 0x002fe400000000ff */
[----:B------:R-:W-:Y:S02]  /*9500*/  F2FP.F16.F32.PACK_AB R5, R38, R39 ;  /* 0x000000272605723e */ /* 0x000fe400000000ff */
[----:B------:R-:W-:Y:S01]  /*9510*/  F2FP.F16.F32.PACK_AB R6, R61, R60 ;  /* 0x0000003c3d06723e */ /* 0x000fe200000000ff */
[----:B------:R-:W-:Y:S01]  /*9520*/  BSSY B0, `(.L_x_73) ;  /* 0x0000020000007945 */ /* 0x000fe20003800000 */
[----:B------:R-:W-:Y:S02]  /*9530*/  F2FP.F16.F32.PACK_AB R7, R42, R43 ;  /* 0x0000002b2a07723e */ /* 0x000fe400000000ff */
[----:B------:R-:W-:Y:S02]  /*9540*/  F2FP.F16.F32.PACK_AB R8, R65, R64 ;  /* 0x000000404108723e */ /* 0x000fe400000000ff */
[----:B------:R-:W-:-:S02]  /*9550*/  F2FP.F16.F32.PACK_AB R9, R46, R47 ;  /* 0x0000002f2e09723e */ /* 0x000fc400000000ff */
[----:B------:R-:W-:Y:S02]  /*9560*/  F2FP.F16.F32.PACK_AB R10, R69, R68 ;  /* 0x00000044450a723e */ /* 0x000fe400000000ff */
[----:B------:R-:W-:Y:S01]  /*9570*/  F2FP.F16.F32.PACK_AB R11, R48, R49 ;  /* 0x00000031300b723e */ /* 0x000fe200000000ff */
        /* <DEDUP_REMOVED lines=17> */
[----:B------:R-:W-:Y:S02]  /*9690*/  UMOV UR9, 0x20 ;  /* 0x0000002000097882 */ /* 0x000fe40000000000 */
[----:B------:R-:W-:Y:S01]  /*96a0*/  UIADD3.X UR7, URZ, UR13, URZ, UP0, !UPT ;  /* 0x0000000d3f077290 */ /* 0x000fe200087fe43f */
[----:B------:R-:W-:-:S03]  /*96b0*/  UMOV UR12, UR36 ;  /* 0x00000024000c7c82 */ /* 0x000fc60008000000 */
[----:B------:R-:W-:Y:S02]  /*96c0*/  UIMAD UR11, UR4, UR11, UR5 ;  /* 0x0000000b040b72a4 */ /* 0x000fe4000f8e0205 */
[----:B------:R-:W-:Y:S02]  /*96d0*/  USHF.L.U32 UR10, UR10, 0x6, URZ ;  /* 0x000000060a0a7899 */ /* 0x000fe4000800063f */
[----:B------:R-:W-:-:S09]  /*96e0*/  UIADD3 UR8, UR8, 0x28e00, URZ ;  /* 0x00028e0008087890 */ /* 0x000fd2000fffe03f */
[----:B------:R2:W-:Y:S01]  /*96f0*/  UTMASTG.4D [UR8], [UR6] ;  /* 0x00000008060073b5 */ /* 0x0005e20008018000 */
[----:B------:R0:W-:Y:S01]  /*9700*/  UTMACMDFLUSH ;  /* 0x00000000000079b7 */ /* 0x0001e20000000000 */
[----:B--2---:R-:W-:-:S04]  /*9710*/  DEPBAR.LE SB0, 0x1 ;  /* 0x000080400000791a */ /* 0x004fc80000000000 */
.L_x_74:
[----:B------:R-:W-:Y:S05]  /*9720*/  BSYNC B0 ;  /* 0x0000000000007941 */ /* 0x000fea0003800000 */
.L_x_73:
[----:B------:R-:W-:Y:S01]  /*9730*/  BAR.SYNC.DEFER_BLOCKING 0x1, 0x80 ;  /* 0x0042000000007b1d */ /* 0x000fe20000010000 */
[----:B------:R-:W-:Y:S02]  /*9740*/  F2FP.F16.F32.PACK_AB R80, R81, R80 ;  /* 0x000000505150723e */ /* 0x000fe400000000ff */
[----:B-1----:R-:W-:Y:S02]  /*9750*/  F2FP.F16.F32.PACK_AB R12, R73, R72 ;  /* 0x00000048490c723e */ /* 0x002fe400000000ff */
[----:B------:R-:W-:Y:S01]  /*9760*/  F2FP.F16.F32.PACK_AB R13, R50, R51 ;  /* 0x00000033320d723e */ /* 0x000fe200000000ff */
[----:B------:R-:W-:Y:S01]  /*9770*/  BSSY B0, `(.L_x_75) ;  /* 0x0000020000007945 */ /* 0x000fe20003800000 */
[----:B------:R-:W-:Y:S02]  /*9780*/  F2FP.F16.F32.PACK_AB R14, R77, R76 ;  /* 0x0000004c4d0e723e */ /* 0x000fe400000000ff */
[----:B------:R-:W-:Y:S02]  /*9790*/  F2FP.F16.F32.PACK_AB R15, R54, R55 ;  /* 0x00000037360f723e */ /* 0x000fe400000000ff */
[----:B------:R-:W-:-:S02]  /*97a0*/  F2FP.F16.F32.PACK_AB R81, R58, R59 ;  /* 0x0000003b3a51723e */ /* 0x000fc400000000ff */
[----:B------:R-:W-:Y:S02]  /*97b0*/  F2FP.F16.F32.PACK_AB R82, R85, R84 ;  /* 0x000000545552723e */ /* 0x000fe400000000ff */
[----:B------:R-:W-:Y:S01]  /*97c0*/  F2FP.F16.F32.PACK_AB R83, R87, R86 ;  /* 0x000000565753723e */ /* 0x000fe200000000ff */
[----:B------:R1:W-:Y:S04]  /*97d0*/  STSM.16.M88.4 [R0], R4 ;  /* 0x0000000400007844 */ /* 0x0003e80000000200 */
        /* <DEDUP_REMOVED lines=25> */
.L_x_76:
[----:B------:R-:W-:Y:S05]  /*9970*/  BSYNC B0 ;  /* 0x0000000000007941 */ /* 0x000fea0003800000 */
.L_x_75:
[----:B------:R-:W-:Y:S01]  /*9980*/  BAR.SYNC.DEFER_BLOCKING 0x1, 0x80 ;  /* 0x0042000000007b1d */ /* 0x000fe20000010000 */
[----:B------:R-:W-:Y:S02]  /*9990*/  F2FP.F16.F32.PACK_AB R88, R89, R88 ;  /* 0x000000585958723e */ /* 0x000fe400000000ff */
        /* <DEDUP_REMOVED lines=15> */
[----:B---3--:R-:W3:Y:S02]  /*9a90*/  FENCE.VIEW.ASYNC.S ;  /* 0x00000000000073c6 */ /* 0x008ee40000000000 */
[----:B---3--:R-:W-:Y:S06]  /*9aa0*/  BAR.SYNC.DEFER_BLOCKING 0x1, 0x80 ;  /* 0x0042000000007b1d */ /* 0x008fec0000010000 */
        /* <DEDUP_REMOVED lines=16> */
[----:B---3--:R-:W-:-:S04]  /*9bb0*/  DEPBAR.LE SB0, 0x1 ;  /* 0x000080400000791a */ /* 0x008fc80000000000 */
.L_x_78:
[----:B------:R-:W-:Y:S05]  /*9bc0*/  BSYNC B0 ;  /* 0x0000000000007941 */ /* 0x000fea0003800000 */
.L_x_77:
        /* <DEDUP_REMOVED lines=17> */
[----:B----4-:R-:W4:Y:S02]  /*9ce0*/  FENCE.VIEW.ASYNC.S ;  /* 0x00000000000073c6 */ /* 0x010f240000000000 */
[----:B----4-:R-:W-:Y:S06]  /*9cf0*/  BAR.SYNC.DEFER_BLOCKING 0x1, 0x80 ;  /* 0x0042000000007b1d */ /* 0x010fec0000010000 */
        /* <DEDUP_REMOVED lines=16> */
[----:B----4-:R-:W-:-:S04]  /*9e00*/  DEPBAR.LE SB0, 0x1 ;  /* 0x000080400000791a */ /* 0x010fc80000000000 */
.L_x_80:
[----:B------:R-:W-:Y:S05]  /*9e10*/  BSYNC B0 ;  /* 0x0000000000007941 */ /* 0x000fea0003800000 */
.L_x_79:
[----:B------:R-:W-:Y:S06]  /*9e20*/  BAR.SYNC.DEFER_BLOCKING 0x1, 0x80 ;  /* 0x0042000000007b1d */ /* 0x000fec0000010000 */
[----:B------:R-:W-:Y:S01]  /*9e30*/  BSSY B0, `(.L_x_81) ;  /* 0x000001a000007945 */ /* 0x000fe20003800000 */
[----:B------:R4:W-:Y:S04]  /*9e40*/  STSM.16.M88.4 [R0+0x1000], R104 ;  /* 0x0010006800007844 */ /* 0x0009e80000000200 */
[----:B------:R4:W-:Y:S01]  /*9e50*/  STSM.16.M88.4 [R21], R112 ;  /* 0x0000007015007844 */ /* 0x0009e20000000200 */
[----:B------:R-:W-:Y:S01]  /*9e60*/  @!PT LDS RZ, [RZ] ;  /* 0x00000000fffff984 */ /* 0x000fe20000000800 */
[----:B------:R-:W-:Y:S01]  /*9e70*/  @!PT LDS RZ, [RZ] ;  /* 0x00000000fffff984 */ /* 0x000fe20000000800 */
[----:B------:R-:W-:Y:S01]  /*9e80*/  @!PT LDS RZ, [RZ] ;  /* 0x00000000fffff984 */ /* 0x000fe20000000800 */
[----:B------:R-:W-:Y:S01]  /*9e90*/  @!PT LDS RZ, [RZ] ;  /* 0x00000000fffff984 */ /* 0x000fe20000000800 */
[----:B------:R5:W-:Y:S06]  /*9ea0*/  MEMBAR.ALL.CTA ;  /* 0x0000000000007992 */ /* 0x000bec0000008000 */
[----:B-----5:R-:W5:Y:S02]  /*9eb0*/  FENCE.VIEW.ASYNC.S ;  /* 0x00000000000073c6 */ /* 0x020f640000000000 */
[----:B-----5:R-:W-:Y:S06]  /*9ec0*/  BAR.SYNC.DEFER_BLOCKING 0x1, 0x80 ;  /* 0x0042000000007b1d */ /* 0x020fec0000010000 */
        /* <DEDUP_REMOVED lines=14> */
[----:B------:R1:W-:Y:S02]  /*9fb0*/  UTMASTG.4D [UR8], [UR6] ;  /* 0x00000008060073b5 */ /* 0x0003e40008018000 */
[----:B-1----:R0:W-:Y:S02]  /*9fc0*/  UTMACMDFLUSH ;  /* 0x00000000000079b7 */ /* 0x0021e40000000000 */
.L_x_82:
[----:B------:R-:W-:Y:S05]  /*9fd0*/  BSYNC B0 ;  /* 0x0000000000007941 */ /* 0x000fea0003800000 */
.L_x_81:
[----:B------:R-:W-:Y:S01]  /*9fe0*/  R2UR UR4, R19 ;  /* 0x00000000130472ca */ /* 0x000fe200000e0000 */
[----:B------:R-:W-:-:S04]  /*9ff0*/  DEPBAR.LE SB0, 0x0 ;  /* 0x000080000000791a */ /* 0x000fc80000000000 */
[----:B------:R-:W-:-:S08]  /*a000*/  LOP3.LUT R157, R157, 0x1, RZ, 0x3c, !PT ;  /* 0x000000019d9d7812 */ /* 0x000fd000078e3cff */
[----:B------:R-:W-:-:S04]  /*a010*/  ULEA UR4, UR4, 0xfffffff8, 0x3 ;  /* 0xfffffff804047891 */ /* 0x000fc8000f8e183f */
[----:B------:R-:W-:-:S04]  /*a020*/  ULOP3.LUT UR4, UR4, 0x8, URZ, 0xc0, !UPT ;  /* 0x0000000804047892 */ /* 0x000fc8000f8ec03f */
[----:B------:R-:W-:-:S06]  /*a030*/  ULOP3.LUT UR4, UR4, 0x18, URZ, 0x3c, !UPT ;  /* 0x0000001804047892 */ /* 0x000fcc000f8e3c3f */
[----:B-1234-:R-:W-:Y:S01]  /*a040*/  MOV R0, UR4 ;  /* 0x0000000400007c02 */ /* 0x01efe20008000f00 */
[----:B------:R-:W-:Y:S02]  /*a050*/  ULDC UR4, c[0x0][0xc] ;  /* 0x0000030000047ab9 */ /* 0x000fe40000000800 */
[----:B------:R-:W-:Y:S01]  /*a060*/  IADD3 R17, R17, UR4, RZ ;  /* 0x0000000411117c10 */ /* 0x000fe2000fffe0ff */
[----:B------:R-:W-:Y:S01]  /*a070*/  ULDC UR4, c[0x0][0xa00] ;  /* 0x0002800000047ab9 */ /* 0x000fe20000000800 */
[----:B------:R1:W-:Y:S02]  /*a080*/  SYNCS.ARRIVE.TRANS64.A1T0 RZ, [R0+UR38+0x2e490], RZ ;  /* 0x02e490ff00ff79a7 */ /* 0x0003e40008100026 */
[----:B------:R-:W-:-:S13]  /*a090*/  ISETP.GE.AND P0, PT, R17, UR4, PT ;  /* 0x0000000411007c0c */ /* 0x000fda000bf06270 */
[----:B-1----:R-:W-:Y:S05]  /*a0a0*/  @!P0 BRA `(.L_x_83) ;  /* 0xffffff6c00408947 */ /* 0x002fea000383ffff */
[----:B------:R-:W-:Y:S05]  /*a0b0*/  EXIT ;  /* 0x000000000000794d */ /* 0x000fea0003800000 */
.L_x_6:
[----:B------:R-:W-:-:S08]  /*a0c0*/  NOP ;  /* 0x0000000000007918 */ /* 0x000fd00000000000 */
[----:B------:R-:W2:-:S00]  /*a0d0*/  USETMAXREG.DEALLOC.CTAPOOL 0x18 ;  /* 0x00000018000079c8 */ /* 0x000e8000080e0500 */
[----:B------:R-:W-:-:S13]  /*a0e0*/  PLOP3.LUT P3, PT, PT, PT, UP0, 0x80, 0x0 ;  /* 0x000000000000781c */ /* 0x000fda0003f6f008 */
[----:B--2---:R-:W-:Y:S05]  /*a0f0*/  @!P3 BRA `(.L_x_84) ;  /* 0x000000080090b947 */ /* 0x004fea0003800000 */
[----:B------:R-:W-:-:S13]  /*a100*/  PLOP3.LUT P2, PT, PT, PT, UP1, 0x80, 0x0 ;  /* 0x000000000000781c */ /* 0x000fda0003f4f018 */
[----:B-1----:R-:W-:Y:S05]  /*a110*/  @P2 EXIT ;  /* 0x000000000000294d */ /* 0x002fea0003800000 */
[----:B------:R-:W-:Y:S02]  /*a120*/  ULDC UR4, c[0x0][0xa00] ;  /* 0x0002800000047ab9 */ /* 0x000fe40000000800 */
[----:B------:R-:W-:-:S13]  /*a130*/  ISETP.GE.AND P2, PT, R17, UR4, PT ;  /* 0x0000000411007c0c */ /* 0x000fda000bf46270 */
[----:B------:R-:W-:Y:S05]  /*a140*/  @P2 EXIT ;  /* 0x000000000000294d */ /* 0x000fea0003800000 */
[----:B------:R-:W-:Y:S01]  /*a150*/  R2UR UR4, R16 ;  /* 0x00000000100472ca */ /* 0x000fe200000e0000 */
[----:B------:R-:W-:Y:S01]  /*a160*/  BSSY B0, `(.L_x_85) ;  /* 0x000009c000007945 */ /* 0x000fe20003800000 */
[----:B------:R-:W-:Y:S01]  /*a170*/  LOP3.LUT P2, RZ, R2, 0x1f, RZ, 0xc0, !PT ;  /* 0x0000001f02ff7812 */ /* 0x000fe2000784c0ff */
[----:B------:R-:W-:Y:S01]  /*a180*/  IMAD.MOV.U32 R0, RZ, RZ, RZ ;  /* 0x000000ffff007224 */ /* 0x000fe200078e00ff */
[----:B------:R-:W-:Y:S01]  /*a190*/  MOV R4, 0x1 ;  /* 0x0000000100047802 */ /* 0x000fe20000000f00 */
[----:B------:R-:W-:Y:S01]  /*a1a0*/  ULDC UR20, c[0x0][0xc] ;  /* 0x0000030000147ab9 */ /* 0x000fe20000000800 */
[----:B------:R-:W-:Y:S01]  /*a1b0*/  PLOP3.LUT P0, PT, P2, P0, PT, 0x2a, 0x0 ;  /* 0x000000000000781c */ /* 0x000fe20001700572 */
[----:B------:R-:W-:Y:S01]  /*a1c0*/  ULDC.64 UR18, c[0x0][0x198] ;  /* 0x0000660000127ab9 */ /* 0x000fe20000000a00 */
[----:B------:R-:W-:Y:S01]  /*a1d0*/  MOV R5, 0x1 ;  /* 0x0000000100057802 */ /* 0x000fe20000000f00 */
[----:B------:R-:W-:-:S04]  /*a1e0*/  ULDC UR21, c[0x0][0xa00] ;  /* 0x0002800000157ab9 */ /* 0x000fc80000000800 */
[----:B------:R-:W-:-:S12]  /*a1f0*/  ULOP3.LUT UR17, UR4, 0x2, URZ, 0xfc, !UPT ;  /* 0x0000000204117892 */ /* 0x000fd8000f8efc3f */
.L_x_100:
[----:B------:R-:W1:Y:S01]  /*a200*/  LDC R6, c[0x0][0xa04] ;  /* 0x00028100ff067b82 */ /* 0x000e620000000800 */
[----:B------:R-:W-:Y:S01]  /*a210*/  MOV R7, R17 ;  /* 0x0000001100077202 */ /* 0x000fe20000000f00 */
[----:B------:R-:W-:-:S06]  /*a220*/  UMOV UR4, 0xffffffff ;  /* 0xffffffff00047882 */ /* 0x000fcc0000000000 */
[----:B------:R-:W2:Y:S08]  /*a230*/  LDC R10, c[0x0][0xa10] ;  /* 0x00028400ff0a7b82 */ /* 0x000eb00000000800 */
[----:B------:R-:W3:Y:S01]  /*a240*/  LDC R13, c[0x0][0xa1c] ;  /* 0x00028700ff0d7b82 */ /* 0x000ee20000000800 */
[----:B-1----:R-:W-:Y:S02]  /*a250*/  ISETP.NE.AND P2, PT, R6, 0x1, PT ;  /* 0x000000010600780c */ /* 0x002fe40003f45270 */
[----:B--2---:R-:W-:-:S11]  /*a260*/  ISETP.NE.AND P3, PT, R10, 0x1, PT ;  /* 0x000000010a00780c */ /* 0x004fd60003f65270 */
[----:B------:R-:W1:Y:S01]  /*a270*/  @P2 LDC.64 R8, c[0x0][0xa08] ;  /* 0x00028200ff082b82 */ /* 0x000e620000000a00 */
[----:B---3--:R-:W-:-:S07]  /*a280*/  ISETP.NE.AND P4, PT, R13, 0x1, PT ;  /* 0x000000010d00780c */ /* 0x008fce0003f85270 */
[----:B------:R-:W2:Y:S08]  /*a290*/  @P3 LDC R12, c[0x0][0xa14] ;  /* 0x00028500ff0c3b82 */ /* 0x000eb00000000800 */
[----:B------:R-:W3:Y:S08]  /*a2a0*/  @P3 LDC R11, c[0x0][0xa18] ;  /* 0x00028600ff0b3b82 */ /* 0x000ef00000000800 */
[----:B------:R-:W4:Y:S01]  /*a2b0*/  @P4 LDC.64 R2, c[0x0][0xa20] ;  /* 0x00028800ff024b82 */ /* 0x000f220000000a00 */
[----:B-1----:R-:W-:-:S05]  /*a2c0*/  @P2 IMAD.HI.U32 R8, R17, R8, RZ ;  /* 0x0000000811082227 */ /* 0x002fca00078e00ff */
[----:B------:R-:W-:-:S04]  /*a2d0*/  @P2 SHF.R.U32.HI R7, RZ, R9, R8 ;  /* 0x00000009ff072219 */ /* 0x000fc80000011608 */
[----:B------:R-:W-:Y:S01]  /*a2e0*/  MOV R9, R7 ;  /* 0x0000000700097202 */ /* 0x000fe20000000f00 */
[----:B--2---:R-:W-:-:S05]  /*a2f0*/  @P3 IMAD.HI.U32 R8, R7, R12, RZ ;  /* 0x0000000c07083227 */ /* 0x004fca00078e00ff */
[----:B---3--:R-:W-:-:S05]  /*a300*/  @P3 SHF.R.U32.HI R9, RZ, R11, R8 ;  /* 0x0000000bff093219 */ /* 0x008fca0000011608 */
[----:B----4-:R-:W-:-:S04]  /*a310*/  @P4 IMAD.HI.U32 R8, R9, R2, RZ ;  /* 0x0000000209084227 */ /* 0x010fc800078e00ff */
[----:B------:R-:W-:Y:S01]  /*a320*/  IMAD.MOV.U32 R2, RZ, RZ, R9 ;  /* 0x000000ffff027224 */ /* 0x000fe200078e0009 */
[----:B------:R-:W-:Y:S02]  /*a330*/  @P4 SHF.R.U32.HI R2, RZ, R3, R8 ;  /* 0x00000003ff024219 */ /* 0x000fe40000011608 */
[----:B------:R-:W-:Y:S02]  /*a340*/  IADD3 R3, -R9, RZ, RZ ;  /* 0x000000ff09037210 */ /* 0x000fe40007ffe1ff */
[----:B------:R-:W-:-:S03]  /*a350*/  IADD3 R2, -R2, RZ, RZ ;  /* 0x000000ff02027210 */ /* 0x000fc60007ffe1ff */
[----:B------:R-:W-:Y:S02]  /*a360*/  IMAD R10, R10, R3, R7 ;  /* 0x000000030a0a7224 */ /* 0x000fe400078e0207 */
[----:B------:R-:W-:Y:S01]  /*a370*/  IMAD R2, R13, R2, R9 ;  /* 0x000000020d027224 */ /* 0x000fe200078e0209 */
[----:B------:R-:W-:Y:S06]  /*a380*/  BRA.DIV UR4, `(.L_x_86) ;  /* 0x0000001e043c7947 */ /* 0x000fec000b800000 */
[----:B------:R-:W-:-:S13]  /*a390*/  ELECT P6, URZ, PT ;  /* 0x00000000003f782f */ /* 0x000fda00038c0000 */
.L_x_139:
[----:B------:R-:W-:Y:S01]  /*a3a0*/  IADD3 R3, -R7, RZ, RZ ;  /* 0x000000ff07037210 */ /* 0x000fe20007ffe1ff */
[----:B------:R-:W-:Y:S04]  /*a3b0*/  BSSY B1, `(.L_x_87) ;  /* 0x0000034000017945 */ /* 0x000fe80003800000 */
[----:B------:R-:W-:Y:S01]  /*a3c0*/  IMAD R3, R6, R3, R17 ;  /* 0x0000000306037224 */ /* 0x000fe200078e0211 */
[----:B------:R-:W-:-:S03]  /*a3d0*/  MOV R6, RZ ;  /* 0x000000ff00067202 */ /* 0x000fc60000000f00 */
[----:B------:R-:W-:Y:S01]  /*a3e0*/  IMAD.SHL.U32 R3, R3, 0x80, RZ ;  /* 0x0000008003037824 */ /* 0x000fe200078e00ff */
[----:B------:R-:W-:Y:S06]  /*a3f0*/  @!P6 BRA `(.L_x_88) ;  /* 0x0000000000bce947 */ /* 0x000fec0003800000 */
[----:B------:R-:W1:Y:S01]  /*a400*/  S2R R7, SR_CgaCtaId ;  /* 0x0000000000077919 */ /* 0x000e620000008800 */
[----:B------:R-:W-:-:S04]  /*a410*/  MOV R6, 0x400 ;  /* 0x0000040000067802 */ /* 0x000fc80000000f00 */
[----:B-1----:R-:W-:Y:S02]  /*a420*/  LEA R9, R7, R6, 0x18 ;  /* 0x0000000607097211 */ /* 0x002fe400078ec0ff */
[----:B------:R-:W-:Y:S02]  /*a430*/  SHF.L.U32 R6, R5, 0x1f, RZ ;  /* 0x0000001f05067819 */ /* 0x000fe400000006ff */
[----:B------:R-:W-:-:S04]  /*a440*/  LEA R7, R0, R9, 0x3 ;  /* 0x0000000900077211 */ /* 0x000fc800078e18ff */
[----:B------:R-:W1:Y:S02]  /*a450*/  SYNCS.PHASECHK.TRANS64.TRYWAIT P2, [R7+URZ+0x2e460], R6 ;  /* 0x02e46006070075a7 */ /* 0x000e64000804017f */
[----:B-1----:R-:W-:Y:S05]  /*a460*/  @!P2 BRA `(.L_x_89) ;  /* 0x0000001c0024a947 */ /* 0x002fea0003800000 */
.L_x_140:
[----:B------:R-:W-:Y:S01]  /*a470*/  UPRMT UR4, UR17, 0x9910, URZ ;  /* 0x0000991011047896 */ /* 0x000fe2000800003f */
[----:B-1----:R-:W-:-:S03]  /*a480*/  @P1 MOV R6, 0x6000 ;  /* 0x0000600000061802 */ /* 0x002fc60000000f00 */
[----:B------:R-:W-:Y:S01]  /*a490*/  UISETP.NE.AND UP0, UPT, UR4, 0x2, UPT ;  /* 0x000000020400788c */ /* 0x000fe2000bf05270 */
[----:B------:R1:W-:Y:S05]  /*a4a0*/  @P1 SYNCS.ARRIVE.TRANS64 RZ, [R7+URZ+0x2e450], R6 ;  /* 0x02e4500607ff19a7 */ /* 0x0003ea000800003f */
[----:B------:R-:W-:-:S13]  /*a4b0*/  PLOP3.LUT P2, PT, PT, PT, UP0, 0x80, 0x0 ;  /* 0x000000000000781c */ /* 0x000fda0003f4f008 */
[----:B-1----:R-:W-:Y:S05]  /*a4c0*/  @P2 BRA `(.L_x_90) ;  /* 0x0000000000042947 */ /* 0x002fea0003800000 */
[----:B------:R-:W-:Y:S01]  /*a4d0*/  BPT.TRAP 0x1 ;  /* 0x000000040000795c */ /* 0x000fe20000300000 */
.L_x_90:
[----:B------:R-:W-:Y:S05]  /*a4e0*/  @P0 BRA `(.L_x_91) ;  /* 0x0000000000040947 */ /* 0x000fea0003800000 */
[----:B------:R-:W-:Y:S01]  /*a4f0*/  BPT.TRAP 0x1 ;  /* 0x000000040000795c */ /* 0x000fe20000300000 */
.L_x_91:
[----:B------:R-:W-:Y:S01]  /*a500*/  R2UR UR5, R9 ;  /* 0x00000000090572ca */ /* 0x000fe200000e0000 */
[----:B------:R-:W-:Y:S01]  /*a510*/  UIADD3 UR4, UP0, UR18, 0xf0, URZ ;  /* 0x000000f012047890 */ /* 0x000fe2000ff1e03f */
[----:B------:R-:W-:Y:S01]  /*a520*/  R2UR UR8, R0 ;  /* 0x00000000000872ca */ /* 0x000fe200000e0000 */
[----:B------:R-:W-:Y:S01]  /*a530*/  UMOV UR10, URZ ;  /* 0x0000003f000a7c82 */ /* 0x000fe20008000000 */
[----:B------:R-:W-:Y:S01]  /*a540*/  R2UR UR9, R7 ;  /* 0x00000000070972ca */ /* 0x000fe200000e0000 */
[----:B------:R-:W-:Y:S01]  /*a550*/  UMOV UR6, 0x0 ;  /* 0x0000000000067882 */ /* 0x000fe20000000000 */
[----:B------:R-:W-:Y:S01]  /*a560*/  R2UR UR11, R3 ;  /* 0x00000000030b72ca */ /* 0x000fe200000e0000 */
[----:B------:R-:W-:Y:S01]  /*a570*/  UMOV UR7, 0x10000000 ;  /* 0x1000000000077882 */ /* 0x000fe20000000000 */
[----:B------:R-:W-:Y:S01]  /*a580*/  R2UR UR12, R10 ;  /* 0x000000000a0c72ca */ /* 0x000fe200000e0000 */
[----:B------:R-:W-:Y:S01]  /*a590*/  UMOV UR15, 0x40 ;  /* 0x00000040000f7882 */ /* 0x000fe20000000000 */
[----:B------:R-:W-:Y:S01]  /*a5a0*/  R2UR UR13, R2 ;  /* 0x00000000020d72ca */ /* 0x000fe200000e0000 */
[----:B------:R-:W-:-:S04]  /*a5b0*/  VIADD R0, R0, 0x1 ;  /* 0x0000000100007836 */ /* 0x000fc80000000000 */
[----:B------:R-:W-:Y:S01]  /*a5c0*/  UIMAD UR8, UR8, 0x6000, UR5 ;  /* 0x00006000080878a4 */ /* 0x000fe2000f8e0205 */
[C---:B------:R-:W-:Y:S01]  /*a5d0*/  ISETP.NE.AND P2, PT, R0.reuse, 0x2, PT ;  /* 0x000000020000780c */ /* 0x040fe20003f45270 */
[----:B------:R-:W-:Y:S02]  /*a5e0*/  UIADD3 UR9, UR9, 0x2e450, URZ ;  /* 0x0002e45009097890 */ /* 0x000fe4000fffe03f */
[----:B------:R-:W-:Y:S01]  /*a5f0*/  UIADD3.X UR5, URZ, UR19, URZ, UP0, !UPT ;  /* 0x000000133f057290 */ /* 0x000fe200087fe43f */
[----:B------:R-:W-:Y:S01]  /*a600*/  SEL R6, RZ, 0x1, P2 ;  /* 0x00000001ff067807 */ /* 0x000fe20001000000 */
[----:B------:R-:W-:Y:S01]  /*a610*/  UIADD3 UR14, UR8, 0x2000, URZ ;  /* 0x00002000080e7890 */ /* 0x000fe2000fffe03f */
[----:B------:R-:W-:Y:S01]  /*a620*/  SEL R0, R0, RZ, P2 ;  /* 0x000000ff00007207 */ /* 0x000fe20001000000 */
[----:B------:R-:W-:Y:S01]  /*a630*/  UIADD3 UR16, UR8, 0x4000, URZ ;  /* 0x0000400008107890 */ /* 0x000fe2000fffe03f */
[----:B------:R-:W-:Y:S02]  /*a640*/  LOP3.LUT R5, R5, R6, RZ, 0x3c, !PT ;  /* 0x0000000605057212 */ /* 0x000fe400078e3cff */
[----:B------:R-:W-:-:S02]  /*a650*/  MOV R6, 0x40 ;  /* 0x0000004000067802 */ /* 0x000fc40000000f00 */
[----:B------:R1:W-:Y:S02]  /*a660*/  UTMALDG.4D [UR8], [UR4], desc[UR6] ;  /* 0x00000608040075b4 */ /* 0x0003e40008019000 */
[----:B-1----:R-:W-:Y:S01]  /*a670*/  UMOV UR8, UR14 ;  /* 0x0000000e00087c82 */ /* 0x002fe20008000000 */
[----:B------:R-:W-:Y:S01]  /*a680*/  UMOV UR10, UR15 ;  /* 0x0000000f000a7c82 */ /* 0x000fe20008000000 */
[----:B------:R-:W-:Y:S01]  /*a690*/  UMOV UR14, 0x80 ;  /* 0x00000080000e7882 */ /* 0x000fe20000000000 */
[----:B------:R1:W-:Y:S02]  /*a6a0*/  UTMALDG.4D [UR8], [UR4], desc[UR6] ;  /* 0x00000608040075b4 */ /* 0x0003e40008019000 */
[----:B-1----:R-:W-:Y:S01]  /*a6b0*/  UMOV UR8, UR16 ;  /* 0x0000001000087c82 */ /* 0x002fe20008000000 */
[----:B------:R-:W-:Y:S02]  /*a6c0*/  UMOV UR10, UR14 ;  /* 0x0000000e000a7c82 */ /* 0x000fe40008000000 */
[----:B------:R1:W-:Y:S02]  /*a6d0*/  UTMALDG.4D [UR8], [UR4], desc[UR6] ;  /* 0x00000608040075b4 */ /* 0x0003e40008019000 */
[----:B-1----:R-:W-:Y:S01]  /*a6e0*/  NOP ;  /* 0x0000000000007918 */ /* 0x002fe20000000000 */
.L_x_88:
[----:B------:R-:W-:Y:S05]  /*a6f0*/  BSYNC B1 ;  /* 0x0000000000017941 */ /* 0x000fea0003800000 */
.L_x_87:
[----:B------:R-:W-:Y:S01]  /*a700*/  LOP3.LUT P2, RZ, R4, 0xff, RZ, 0xc0, !PT ;  /* 0x000000ff04ff7812 */ /* 0x000fe2000784c0ff */
[----:B------:R-:W-:-:S12]  /*a710*/  BSSY B1, `(.L_x_92) ;  /* 0x0000009000017945 */ /* 0x000fd80003800000 */
[----:B------:R-:W-:Y:S05]  /*a720*/  @!P2 BRA `(.L_x_93) ;  /* 0x00000000001ca947 */ /* 0x000fea0003800000 */
[----:B------:R-:W1:Y:S01]  /*a730*/  S2R R7, SR_CgaCtaId ;  /* 0x0000000000077919 */ /* 0x000e620000008800 */
[----:B------:R-:W-:-:S04]  /*a740*/  MOV R4, 0x400 ;  /* 0x0000040000047802 */ /* 0x000fc80000000f00 */
[----:B-1----:R-:W-:Y:S02]  /*a750*/  LEA R7, R7, R4, 0x18 ;  /* 0x0000000407077211 */ /* 0x002fe400078ec0ff */
[----:B------:R-:W-:Y:S02]  /*a760*/  SHF.L.U32 R4, RZ, 0x1f, RZ ;  /* 0x0000001fff047819 */ /* 0x000fe400000006ff */
[----:B------:R1:W-:Y:S02]  /*a770*/  SYNCS.ARRIVE.TRANS64.A1T0 RZ, [R7+URZ+0x2e4b0], RZ ;  /* 0x02e4b0ff07ff79a7 */ /* 0x0003e4000810003f */
[----:B------:R-:W2:Y:S02]  /*a780*/  SYNCS.PHASECHK.TRANS64.TRYWAIT P2, [R7+URZ+0x2e4b0], R4 ;  /* 0x02e4b004070075a7 */ /* 0x000ea4000804017f */
[----:B-12---:R-:W-:Y:S05]  /*a790*/  @!P2 BRA `(.L_x_94) ;  /* 0x00000018006ca947 */ /* 0x006fea0003800000 */
.L_x_93:
[----:B------:R-:W-:Y:S05]  /*a7a0*/  BSYNC B1 ;  /* 0x0000000000017941 */ /* 0x000fea0003800000 */
.L_x_92:
[----:B------:R-:W-:Y:S04]  /*a7b0*/  BSSY B1, `(.L_x_95) ;  /* 0x0000032000017945 */ /* 0x000fe80003800000 */
[----:B------:R-:W-:Y:S05]  /*a7c0*/  @!P6 BRA `(.L_x_96) ;  /* 0x0000000000c0e947 */ /* 0x000fea0003800000 */
[----:B-1----:R-:W1:Y:S01]  /*a7d0*/  S2R R7, SR_CgaCtaId ;  /* 0x0000000000077919 */ /* 0x002e620000008800 */
[----:B------:R-:W-:Y:S02]  /*a7e0*/  MOV R4, 0x400 ;  /* 0x0000040000047802 */ /* 0x000fe40000000f00 */
[----:B------:R-:W-:Y:S02]  /*a7f0*/  SHF.L.U32 R9, R5, 0x1f, RZ ;  /* 0x0000001f05097819 */ /* 0x000fe400000006ff */
[----:B-1----:R-:W-:-:S04]  /*a800*/  LEA R7, R7, R4, 0x18 ;  /* 0x0000000407077211 */ /* 0x002fc800078ec0ff */
[----:B------:R-:W-:-:S04]  /*a810*/  LEA R4, R0, R7, 0x3 ;  /* 0x0000000700047211 */ /* 0x000fc800078e18ff */
[----:B------:R-:W1:Y:S02]  /*a820*/  SYNCS.PHASECHK.TRANS64.TRYWAIT P2, [R4+URZ+0x2e460], R9 ;  /* 0x02e46009040075a7 */ /* 0x000e64000804017f */
[----:B-1----:R-:W-:Y:S05]  /*a830*/  @!P2 BRA `(.L_x_97) ;  /* 0x000000180058a947 */ /* 0x002fea0003800000 */
.L_x_141:
[----:B------:R-:W-:Y:S01]  /*a840*/  UPRMT UR4, UR17, 0x9910, URZ ;  /* 0x0000991011047896 */ /* 0x000fe2000800003f */
[----:B-1----:R-:W-:-:S03]  /*a850*/  @P1 MOV R9, 0x6000 ;  /* 0x0000600000091802 */ /* 0x002fc60000000f00 */
[----:B------:R-:W-:Y:S01]  /*a860*/  UISETP.NE.AND UP0, UPT, UR4, 0x2, UPT ;  /* 0x000000020400788c */ /* 0x000fe2000bf05270 */
[----:B------:R1:W-:Y:S05]  /*a870*/  @P1 SYNCS.ARRIVE.TRANS64 RZ, [R4+URZ+0x2e450], R9 ;  /* 0x02e4500904ff19a7 */ /* 0x0003ea000800003f */
[----:B------:R-:W-:-:S13]  /*a880*/  PLOP3.LUT P2, PT, PT, PT, UP0, 0x80, 0x0 ;  /* 0x000000000000781c */ /* 0x000fda0003f4f008 */
[----:B-1----:R-:W-:Y:S05]  /*a890*/  @P2 BRA `(.L_x_98) ;  /* 0x0000000000042947 */ /* 0x002fea0003800000 */
[----:B------:R-:W-:Y:S01]  /*a8a0*/  BPT.TRAP 0x1 ;  /* 0x000000040000795c */ /* 0x000fe20000300000 */
.L_x_98:
[----:B------:R-:W-:Y:S05]  /*a8b0*/  @P0 BRA `(.L_x_99) ;  /* 0x0000000000040947 */ /* 0x000fea0003800000 */
[----:B------:R-:W-:Y:S01]  /*a8c0*/  BPT.TRAP 0x1 ;  /* 0x000000040000795c */ /* 0x000fe20000300000 */
.L_x_99:
        /* <DEDUP_REMOVED lines=11> */
[----:B------:R-:W-:Y:S01]  /*a980*/  VIADD R0, R0, 0x1 ;  /* 0x0000000100007836 */ /* 0x000fe20000000000 */
[----:B------:R-:W-:-:S04]  /*a990*/  R2UR UR13, R2 ;  /* 0x00000000020d72ca */ /* 0x000fc800000e0000 */
[C---:B------:R-:W-:Y:S01]  /*a9a0*/  ISETP.NE.AND P2, PT, R0.reuse, 0x2, PT ;  /* 0x000000020000780c */ /* 0x040fe20003f45270 */
[----:B------:R-:W-:Y:S02]  /*a9b0*/  UIADD3 UR11, UR11, UR9, URZ ;  /* 0x000000090b0b7290 */ /* 0x000fe4000fffe03f */
[----:B------:R-:W-:Y:S01]  /*a9c0*/  UIMAD UR8, UR8, 0x6000, UR5 ;  /* 0x00006000080878a4 */ /* 0x000fe2000f8e0205 */
[----:B------:R-:W-:Y:S01]  /*a9d0*/  SEL R2, RZ, 0x1, P2 ;  /* 0x00000001ff027807 */ /* 0x000fe20001000000 */
[----:B------:R-:W-:Y:S01]  /*a9e0*/  UIADD3 UR9, UR14, 0x2e450, URZ ;  /* 0x0002e4500e097890 */ /* 0x000fe2000fffe03f */
[----:B------:R-:W-:Y:S01]  /*a9f0*/  SEL R0, R0, RZ, P2 ;  /* 0x000000ff00007207 */ /* 0x000fe20001000000 */
[----:B------:R-:W-:Y:S01]  /*aa00*/  UIADD3.X UR5, URZ, UR19, URZ, UP0, !UPT ;  /* 0x000000133f057290 */ /* 0x000fe200087fe43f */
[----:B------:R-:W-:Y:S01]  /*aa10*/  LOP3.LUT R5, R5, R2, RZ, 0x3c, !PT ;  /* 0x0000000205057212 */ /* 0x000fe200078e3cff */
[----:B------:R-:W-:Y:S02]  /*aa20*/  UIADD3 UR14, UR8, 0x2000, URZ ;  /* 0x00002000080e7890 */ /* 0x000fe4000fffe03f */
[----:B------:R-:W-:-:S05]  /*aa30*/  UIADD3 UR16, UR8, 0x4000, URZ ;  /* 0x0000400008107890 */ /* 0x000fca000fffe03f */
        /* <DEDUP_REMOVED lines=8> */
[----:B--2---:R-:W-:Y:S01]  /*aac0*/  NOP ;  /* 0x0000000000007918 */ /* 0x004fe20000000000 */
.L_x_96:
[----:B------:R-:W-:Y:S05]  /*aad0*/  BSYNC B1 ;  /* 0x0000000000017941 */ /* 0x000fea0003800000 */
.L_x_95:
[----:B------:R-:W-:Y:S02]  /*aae0*/  IADD3 R17, R17, UR20, RZ ;  /* 0x0000001411117c10 */ /* 0x000fe4000fffe0ff */
[----:B-1----:R-:W-:Y:S02]  /*aaf0*/  PRMT R4, RZ, 0x7610, R4 ;  /* 0x00007610ff047816 */ /* 0x002fe40000000004 */
[----:B------:R-:W-:-:S13]  /*ab00*/  ISETP.GE.AND P2, PT, R17, UR21, PT ;  /* 0x0000001511007c0c */ /* 0x000fda000bf46270 */
[----:B------:R-:W-:Y:S05]  /*ab10*/  @!P2 BRA `(.L_x_100) ;  /* 0xfffffff400b8a947 */ /* 0x000fea000383ffff */
[----:B------:R-:W-:Y:S05]  /*ab20*/  BSYNC B0 ;  /* 0x0000000000007941 */ /* 0x000fea0003800000 */
.L_x_85:
[----:B------:R-:W-:Y:S05]  /*ab30*/  EXIT ;  /* 0x000000000000794d */ /* 0x000fea0003800000 */
.L_x_84:
[----:B-1----:R-:W-:Y:S02]  /*ab40*/  ULDC UR4, c[0x0][0xa00] ;  /* 0x0002800000047ab9 */ /* 0x002fe40000000800 */
[----:B------:R-:W-:-:S13]  /*ab50*/  ISETP.GE.AND P0, PT, R17, UR4, PT ;  /* 0x0000000411007c0c */ /* 0x000fda000bf06270 */
[----:B------:R-:W-:Y:S05]  /*ab60*/  @P0 EXIT ;  /* 0x000000000000094d */ /* 0x000fea0003800000 */
[----:B------:R-:W-:Y:S01]  /*ab70*/  R2UR UR4, R18 ;  /* 0x00000000120472ca */ /* 0x000fe200000e0000 */
[----:B------:R-:W-:Y:S01]  /*ab80*/  BSSY B0, `(.L_x_101) ;  /* 0x0000116000007945 */ /* 0x000fe20003800000 */
[----:B------:R-:W-:Y:S01]  /*ab90*/  LOP3.LUT P0, RZ, R2, 0x1f, RZ, 0xc0, !PT ;  /* 0x0000001f02ff7812 */ /* 0x000fe2000780c0ff */
[----:B------:R-:W-:Y:S01]  /*aba0*/  IMAD.MOV.U32 R4, RZ, RZ, 0x1 ;  /* 0x00000001ff047424 */ /* 0x000fe200078e00ff */
[----:B------:R-:W-:Y:S01]  /*abb0*/  MOV R5, 0x1 ;  /* 0x0000000100057802 */ /* 0x000fe20000000f00 */
[----:B------:R-:W-:Y:S01]  /*abc0*/  ULDC.64 UR16, c[0x0][0x198] ;  /* 0x0000660000107ab9 */ /* 0x000fe20000000a00 */
[----:B------:R-:W-:Y:S01]  /*abd0*/  PLOP3.LUT P0, PT, P0, P2, PT, 0x2a, 0x0 ;  /* 0x000000000000781c */ /* 0x000fe20000704572 */
[----:B------:R-:W-:Y:S01]  /*abe0*/  ULDC UR20, c[0x0][0xc] ;  /* 0x0000030000147ab9 */ /* 0x000fe20000000800 */
[----:B------:R-:W-:-:S05]  /*abf0*/  MOV R0, RZ ;  /* 0x000000ff00007202 */ /* 0x000fca0000000f00 */
[----:B------:R-:W-:-:S12]  /*ac00*/  ULOP3.LUT UR19, UR4, 0x2, URZ, 0xfc, !UPT ;  /* 0x0000000204137892 */ /* 0x000fd8000f8efc3f */
.L_x_129:
[----:B------:R-:W1:Y:S01]  /*ac10*/  LDC R8, c[0x0][0xa04] ;  /* 0x00028100ff087b82 */ /* 0x000e620000000800 */
[----:B------:R-:W-:Y:S02]  /*ac20*/  ULDC UR4, c[0x0][0x28c] ;  /* 0x0000a30000047ab9 */ /* 0x000fe40000000800 */
[----:B------:R-:W-:-:S04]  /*ac30*/  UIADD3 UR4, UR4, 0x3f, URZ ;  /* 0x0000003f04047890 */ /* 0x000fc8000fffe03f */
[----:B------:R-:W-:Y:S01]  /*ac40*/  USHF.R.S32.HI UR5, URZ, 0x1f, UR4 ;  /* 0x0000001f3f057899 */ /* 0x000fe20008011404 */
[----:B------:R-:W2:Y:S03]  /*ac50*/  LDC R9, c[0x0][0xa10] ;  /* 0x00028400ff097b82 */ /* 0x000ea60000000800 */
[----:B------:R-:W-:-:S03]  /*ac60*/  ULEA.HI UR5, UR5, UR4, URZ, 0x6 ;  /* 0x0000000405057291 */ /* 0x000fc6000f8f303f */
[----:B------:R-:W-:Y:S01]  /*ac70*/  UMOV UR4, 0xffffffff ;  /* 0xffffffff00047882 */ /* 0x000fe20000000000 */
[----:B------:R-:W-:Y:S01]  /*ac80*/  USHF.R.S32.HI UR5, URZ, 0x6, UR5 ;  /* 0x000000063f057899 */ /* 0x000fe20008011405 */
        /* <DEDUP_REMOVED lines=8> */
[----:B-1----:R-:W-:Y:S01]  /*ad10*/  @P3 IMAD.HI.U32 R10, R17, R6, RZ ;  /* 0x00000006110a3227 */ /* 0x002fe200078e00ff */
[----:B------:R-:W-:-:S04]  /*ad20*/  MOV R6, R17 ;  /* 0x0000001100067202 */ /* 0x000fc80000000f00 */
[----:B------:R-:W-:-:S04]  /*ad30*/  @P3 SHF.R.U32.HI R6, RZ, R7, R10 ;  /* 0x00000007ff063219 */ /* 0x000fc8000001160a */
[----:B------:R-:W-:Y:S01]  /*ad40*/  MOV R7, R6 ;  /* 0x0000000600077202 */ /* 0x000fe20000000f00 */
[----:B--2---:R-:W-:-:S05]  /*ad50*/  @P4 IMAD.HI.U32 R10, R6, R11, RZ ;  /* 0x0000000b060a4227 */ /* 0x004fca00078e00ff */
[----:B---3--:R-:W-:-:S05]  /*ad60*/  @P4 SHF.R.U32.HI R7, RZ, R13, R10 ;  /* 0x0000000dff074219 */ /* 0x008fca000001160a */
[----:B----4-:R-:W-:Y:S01]  /*ad70*/  @P5 IMAD.HI.U32 R10, R7, R2, RZ ;  /* 0x00000002070a5227 */ /* 0x010fe200078e00ff */
[----:B------:R-:W-:-:S04]  /*ad80*/  MOV R2, R7 ;  /* 0x0000000700027202 */ /* 0x000fc80000000f00 */
[----:B------:R-:W-:Y:S02]  /*ad90*/  @P5 SHF.R.U32.HI R2, RZ, R3, R10 ;  /* 0x00000003ff025219 */ /* 0x000fe4000001160a */
[----:B------:R-:W-:-:S03]  /*ada0*/  IADD3 R3, -R7, RZ, RZ ;  /* 0x000000ff07037210 */ /* 0x000fc60007ffe1ff */
[----:B------:R-:W-:Y:S02]  /*adb0*/  IMAD.MOV R2, RZ, RZ, -R2 ;  /* 0x000000ffff027224 */ /* 0x000fe400078e0a02 */
[----:B------:R-:W-:Y:S01]  /*adc0*/  IMAD R3, R9, R3, R6 ;  /* 0x0000000309037224 */ /* 0x000fe200078e0206 */
[----:B------:R-:W-:Y:S01]  /*add0*/  IADD3 R6, -R6, RZ, RZ ;  /* 0x000000ff06067210 */ /* 0x000fe20007ffe1ff */
[----:B------:R-:W-:-:S04]  /*ade0*/  IMAD R2, R12, R2, R7 ;  /* 0x000000020c027224 */ /* 0x000fc800078e0207 */
[----:B------:R-:W-:-:S05]  /*adf0*/  IMAD R8, R8, R6, R17 ;  /* 0x0000000608087224 */ /* 0x000fca00078e0211 */
[----:B------:R-:W-:-:S04]  /*ae00*/  LEA R8, R8, 0xbf, 0x7 ;  /* 0x000000bf08087811 */ /* 0x000fc800078e38ff */
[----:B------:R-:W-:-:S04]  /*ae10*/  SHF.R.S32.HI R7, RZ, 0x1f, R8 ;  /* 0x0000001fff077819 */ /* 0x000fc80000011408 */
[----:B------:R-:W-:-:S04]  /*ae20*/  LEA.HI R7, R7, R8, RZ, 0x6 ;  /* 0x0000000807077211 */ /* 0x000fc800078f30ff */
[----:B------:R-:W-:-:S04]  /*ae30*/  SHF.R.S32.HI R6, RZ, 0x6, R7 ;  /* 0x00000006ff067819 */ /* 0x000fc80000011407 */
[----:B------:R-:W-:Y:S01]  /*ae40*/  VIMNMX R6, R6, UR5, PT ;  /* 0x0000000506067c48 */ /* 0x000fe2000bfe0100 */
[----:B------:R-:W-:Y:S06]  /*ae50*/  BRA.DIV UR4, `(.L_x_102) ;  /* 0x0000001204e47947 */ /* 0x000fec000b800000 */
[----:B------:R-:W-:-:S13]  /*ae60*/  ELECT P6, URZ, PT ;  /* 0x00000000003f782f */ /* 0x000fda00038c0000 */
.L_x_144:
[----:B------:R-:W-:Y:S01]  /*ae70*/  ISETP.GT.AND P3, PT, R6, RZ, P6 ;  /* 0x000000ff0600720c */ /* 0x000fe20003764270 */
[----:B------:R-:W-:-:S12]  /*ae80*/  BSSY B1, `(.L_x_103) ;  /* 0x0000031000017945 */ /* 0x000fd80003800000 */
[----:B------:R-:W-:Y:S05]  /*ae90*/  @!P3 BRA `(.L_x_104) ;  /* 0x0000000000bcb947 */ /* 0x000fea0003800000 */
[----:B------:R-:W1:Y:S01]  /*aea0*/  S2R R8, SR_CgaCtaId ;  /* 0x0000000000087919 */ /* 0x000e620000008800 */
[----:B------:R-:W-:-:S04]  /*aeb0*/  MOV R7, 0x400 ;  /* 0x0000040000077802 */ /* 0x000fc80000000f00 */
[----:B-1----:R-:W-:Y:S02]  /*aec0*/  LEA R9, R8, R7, 0x18 ;  /* 0x0000000708097211 */ /* 0x002fe400078ec0ff */
[----:B------:R-:W-:Y:S02]  /*aed0*/  SHF.L.U32 R7, R4, 0x1f, RZ ;  /* 0x0000001f04077819 */ /* 0x000fe400000006ff */
[----:B------:R-:W-:-:S04]  /*aee0*/  LEA R8, R0, R9, 0x3 ;  /* 0x0000000900087211 */ /* 0x000fc800078e18ff */
[----:B------:R-:W1:Y:S02]  /*aef0*/  SYNCS.PHASECHK.TRANS64.TRYWAIT P4, [R8+URZ+0x2e428], R7 ;  /* 0x02e42807080075a7 */ /* 0x000e64000808017f */
[----:B-1----:R-:W-:Y:S05]  /*af00*/  @!P4 BRA `(.L_x_105) ;  /* 0x0000001000d8c947 */ /* 0x002fea0003800000 */
.L_x_145:
[----:B------:R-:W-:Y:S01]  /*af10*/  UPRMT UR4, UR19, 0x9910, URZ ;  /* 0x0000991013047896 */ /* 0x000fe2000800003f */
[----:B-1----:R-:W-:-:S03]  /*af20*/  @P2 IMAD.MOV.U32 R7, RZ, RZ, 0x6000 ;  /* 0x00006000ff072424 */ /* 0x002fc600078e00ff */
[----:B------:R-:W-:Y:S01]  /*af30*/  UISETP.NE.AND UP0, UPT, UR4, 0x2, UPT ;  /* 0x000000020400788c */ /* 0x000fe2000bf05270 */
[----:B------:R1:W-:Y:S05]  /*af40*/  @P2 SYNCS.ARRIVE.TRANS64 RZ, [R8+URZ+0x2e400], R7 ;  /* 0x02e4000708ff29a7 */ /* 0x0003ea000800003f */
[----:B------:R-:W-:-:S13]  /*af50*/  PLOP3.LUT P4, PT, PT, PT, UP0, 0x80, 0x0 ;  /* 0x000000000000781c */ /* 0x000fda0003f8f008 */
[----:B-1----:R-:W-:Y:S05]  /*af60*/  @P4 BRA `(.L_x_106) ;  /* 0x0000000000044947 */ /* 0x002fea0003800000 */
[----:B------:R-:W-:Y:S01]  /*af70*/  BPT.TRAP 0x1 ;  /* 0x000000040000795c */ /* 0x000fe20000300000 */
.L_x_106:
[----:B------:R-:W-:Y:S05]  /*af80*/  @P0 BRA `(.L_x_107) ;  /* 0x0000000000040947 */ /* 0x000fea0003800000 */
[----:B------:R-:W-:Y:S01]  /*af90*/  BPT.TRAP 0x1 ;  /* 0x000000040000795c */ /* 0x000fe20000300000 */
.L_x_107:
[----:B------:R-:W-:Y:S01]  /*afa0*/  IMAD R9, R0, 0x6000, R9 ;  /* 0x0000600000097824 */ /* 0x000fe200078e0209 */
[----:B------:R-:W-:Y:S01]  /*afb0*/  R2UR UR9, R8 ;  /* 0x00000000080972ca */ /* 0x000fe200000e0000 */
[----:B------:R-:W-:Y:S01]  /*afc0*/  UIADD3 UR4, UP0, UR16, 0x1f0, URZ ;  /* 0x000001f010047890 */ /* 0x000fe2000ff1e03f */
[----:B------:R-:W-:Y:S01]  /*afd0*/  R2UR UR12, R3 ;  /* 0x00000000030c72ca */ /* 0x000fe200000e0000 */
[----:B------:R-:W-:Y:S01]  /*afe0*/  UMOV UR10, URZ ;  /* 0x0000003f000a7c82 */ /* 0x000fe20008000000 */
[----:B------:R-:W-:Y:S01]  /*aff0*/  R2UR UR8, R9 ;  /* 0x00000000090872ca */ /* 0x000fe200000e0000 */
[----:B------:R-:W-:Y:S01]  /*b000*/  UIADD3.X UR5, URZ, UR17, URZ, UP0, !UPT ;  /* 0x000000113f057290 */ /* 0x000fe200087fe43f */
[----:B------:R-:W-:Y:S01]  /*b010*/  R2UR UR13, R2 ;  /* 0x00000000020d72ca */ /* 0x000fe200000e0000 */
[----:B------:R-:W-:Y:S01]  /*b020*/  UMOV UR6, 0x0 ;  /* 0x0000000000067882 */ /* 0x000fe20000000000 */
[----:B------:R-:W-:Y:S01]  /*b030*/  UMOV UR7, 0x10000000 ;  /* 0x1000000000077882 */ /* 0x000fe20000000000 */
[----:B------:R-:W-:Y:S01]  /*b040*/  UMOV UR11, URZ ;  /* 0x0000003f000b7c82 */ /* 0x000fe20008000000 */
[----:B------:R-:W-:Y:S01]  /*b050*/  UMOV UR21, 0x40 ;  /* 0x0000004000157882 */ /* 0x000fe20000000000 */
[----:B------:R-:W-:-:S02]  /*b060*/  IADD3 R0, R0, 0x1, RZ ;  /* 0x0000000100007810 */ /* 0x000fc40007ffe0ff */
[----:B------:R-:W-:Y:S02]  /*b070*/  UIADD3 UR9, UR9, 0x2e400, URZ ;  /* 0x0002e40009097890 */ /* 0x000fe4000fffe03f */
[C---:B------:R-:W-:Y:S02]  /*b080*/  ISETP.NE.AND P4, PT, R0.reuse, 0x5, PT ;  /* 0x000000050000780c */ /* 0x040fe40003f85270 */
[----:B------:R-:W-:Y:S02]  /*b090*/  UIADD3 UR14, UR8, 0xc000, URZ ;  /* 0x0000c000080e7890 */ /* 0x000fe4000fffe03f */
[----:B------:R-:W-:Y:S01]  /*b0a0*/  UIADD3 UR15, UR8, 0xe000, URZ ;  /* 0x0000e000080f7890 */ /* 0x000fe2000fffe03f */
[----:B------:R-:W-:Y:S01]  /*b0b0*/  SEL R7, RZ, 0x1, P4 ;  /* 0x00000001ff077807 */ /* 0x000fe20002000000 */
[----:B------:R-:W-:Y:S01]  /*b0c0*/  UIADD3 UR18, UR8, 0x10000, URZ ;  /* 0x0001000008127890 */ /* 0x000fe2000fffe03f */
[----:B------:R-:W-:Y:S02]  /*b0d0*/  SEL R0, R0, RZ, P4 ;  /* 0x000000ff00007207 */ /* 0x000fe40002000000 */
[----:B------:R-:W-:Y:S01]  /*b0e0*/  UMOV UR8, UR14 ;  /* 0x0000000e00087c82 */ /* 0x000fe20008000000 */
[----:B------:R-:W-:Y:S01]  /*b0f0*/  UMOV UR14, 0x80 ;  /* 0x00000080000e7882 */ /* 0x000fe20000000000 */
[----:B------:R1:W-:Y:S01]  /*b100*/  UTMALDG.4D [UR8], [UR4], desc[UR6] ;  /* 0x00000608040075b4 */ /* 0x0003e20008019000 */
[----:B------:R-:W-:Y:S01]  /*b110*/  LOP3.LUT R4, R4, R7, RZ, 0x3c, !PT ;  /* 0x0000000704047212 */ /* 0x000fe200078e3cff */
[----:B-1----:R-:W-:Y:S01]  /*b120*/  UMOV UR8, UR15 ;  /* 0x0000000f00087c82 */ /* 0x002fe20008000000 */
[----:B------:R-:W-:-:S02]  /*b130*/  UMOV UR10, UR21 ;  /* 0x00000015000a7c82 */ /* 0x000fc40008000000 */
[----:B------:R1:W-:Y:S02]  /*b140*/  UTMALDG.4D [UR8], [UR4], desc[UR6] ;  /* 0x00000608040075b4 */ /* 0x0003e40008019000 */
[----:B-1----:R-:W-:Y:S01]  /*b150*/  UMOV UR8, UR18 ;  /* 0x0000001200087c82 */ /* 0x002fe20008000000 */
[----:B------:R-:W-:Y:S02]  /*b160*/  UMOV UR10, UR14 ;  /* 0x0000000e000a7c82 */ /* 0x000fe40008000000 */
[----:B------:R1:W-:Y:S02]  /*b170*/  UTMALDG.4D [UR8], [UR4], desc[UR6] ;  /* 0x00000608040075b4 */ /* 0x0003e40008019000 */
[----:B-1----:R-:W-:Y:S01]  /*b180*/  NOP ;  /* 0x0000000000007918 */ /* 0x002fe20000000000 */
.L_x_104:
[----:B------:R-:W-:Y:S05]  /*b190*/  BSYNC B1 ;  /* 0x0000000000017941 */ /* 0x000fea0003800000 */
.L_x_103:
        /* <DEDUP_REMOVED lines=10> */
.L_x_109:
[----:B------:R-:W-:Y:S05]  /*b240*/  BSYNC B1 ;  /* 0x0000000000017941 */ /* 0x000fea0003800000 */
.L_x_108:
[----:B------:R-:W-:Y:S01]  /*b250*/  BSSY B1, `(.L_x_111) ;  /* 0x0000033000017945 */ /* 0x000fe20003800000 */
[----:B------:R-:W-:-:S03]  /*b260*/  MOV R9, RZ ;  /* 0x000000ff00097202 */ /* 0x000fc60000000f00 */
[----:B------:R-:W-:Y:S05]  /*b270*/  @!P3 BRA `(.L_x_112) ;  /* 0x0000000000c0b947 */ /* 0x000fea0003800000 */
[----:B-1----:R-:W1:Y:S01]  /*b280*/  S2R R8, SR_CgaCtaId ;  /* 0x0000000000087919 */ /* 0x002e620000008800 */
[----:B------:R-:W-:-:S04]  /*b290*/  MOV R5, 0x400 ;  /* 0x0000040000057802 */ /* 0x000fc80000000f00 */
[----:B-1----:R-:W-:Y:S02]  /*b2a0*/  LEA R5, R8, R5, 0x18 ;  /* 0x0000000508057211 */ /* 0x002fe400078ec0ff */
[----:B------:R-:W-:Y:S02]  /*b2b0*/  SHF.L.U32 R8, R4, 0x1f, RZ ;  /* 0x0000001f04087819 */ /* 0x000fe400000006ff */
[----:B------:R-:W-:-:S04]  /*b2c0*/  LEA R7, R0, R5, 0x3 ;  /* 0x0000000500077211 */ /* 0x000fc800078e18ff */
[----:B------:R-:W1:Y:S02]  /*b2d0*/  SYNCS.PHASECHK.TRANS64.TRYWAIT P3, [R7+URZ+0x2e428], R8 ;  /* 0x02e42808070075a7 */ /* 0x000e64000806017f */
[----:B-1----:R-:W-:Y:S05]  /*b2e0*/  @!P3 BRA `(.L_x_113) ;  /* 0x000000100008b947 */ /* 0x002fea0003800000 */
.L_x_146:
[----:B------:R-:W-:Y:S01]  /*b2f0*/  UPRMT UR4, UR19, 0x9910, URZ ;  /* 0x0000991013047896 */ /* 0x000fe2000800003f */
[----:B-1----:R-:W-:-:S03]  /*b300*/  @P2 IMAD.MOV.U32 R8, RZ, RZ, 0x6000 ;  /* 0x00006000ff082424 */ /* 0x002fc600078e00ff */
[----:B------:R-:W-:Y:S01]  /*b310*/  UISETP.NE.AND UP0, UPT, UR4, 0x2, UPT ;  /* 0x000000020400788c */ /* 0x000fe2000bf05270 */
[----:B------:R1:W-:Y:S05]  /*b320*/  @P2 SYNCS.ARRIVE.TRANS64 RZ, [R7+URZ+0x2e400], R8 ;  /* 0x02e4000807ff29a7 */ /* 0x0003ea000800003f */
[----:B------:R-:W-:-:S13]  /*b330*/  PLOP3.LUT P3, PT, PT, PT, UP0, 0x80, 0x0 ;  /* 0x000000000000781c */ /* 0x000fda0003f6f008 */
[----:B-1----:R-:W-:Y:S05]  /*b340*/  @P3 BRA `(.L_x_114) ;  /* 0x0000000000043947 */ /* 0x002fea0003800000 */
[----:B------:R-:W-:Y:S01]  /*b350*/  BPT.TRAP 0x1 ;  /* 0x000000040000795c */ /* 0x000fe20000300000 */
.L_x_114:
[----:B------:R-:W-:Y:S05]  /*b360*/  @P0 BRA `(.L_x_115) ;  /* 0x0000000000040947 */ /* 0x000fea0003800000 */
[----:B------:R-:W-:Y:S01]  /*b370*/  BPT.TRAP 0x1 ;  /* 0x000000040000795c */ /* 0x000fe20000300000 */
.L_x_115:
        /* <DEDUP_REMOVED lines=13> */
[----:B------:R-:W-:Y:S01]  /*b450*/  UIADD3 UR9, UR9, 0x2e400, URZ ;  /* 0x0002e40009097890 */ /* 0x000fe2000fffe03f */
[----:B------:R-:W-:Y:S02]  /*b460*/  MOV R9, 0x1 ;  /* 0x0000000100097802 */ /* 0x000fe40000000f00 */
[C---:B------:R-:W-:Y:S01]  /*b470*/  ISETP.NE.AND P3, PT, R0.reuse, 0x5, PT ;  /* 0x000000050000780c */ /* 0x040fe20003f65270 */
        /* <DEDUP_REMOVED lines=15> */
[----:B--2---:R-:W-:Y:S01]  /*b570*/  NOP ;  /* 0x0000000000007918 */ /* 0x004fe20000000000 */
.L_x_112:
[----:B------:R-:W-:Y:S05]  /*b580*/  BSYNC B1 ;  /* 0x0000000000017941 */ /* 0x000fea0003800000 */
.L_x_111:
[----:B------:R-:W-:Y:S01]  /*b590*/  ISETP.GE.AND P3, PT, R6, 0x2, PT ;  /* 0x000000020600780c */ /* 0x000fe20003f66270 */
[----:B------:R-:W-:-:S12]  /*b5a0*/  BSSY B1, `(.L_x_116) ;  /* 0x000006e000017945 */ /* 0x000fd80003800000 */
[----:B------:R-:W-:Y:S05]  /*b5b0*/  @!P3 BRA `(.L_x_117) ;  /* 0x0000000400b0b947 */ /* 0x000fea0003800000 */
[----:B------:R-:W-:-:S07]  /*b5c0*/  SHF.L.U32 R6, R6, 0x1, RZ ;  /* 0x0000000106067819 */ /* 0x000fce00000006ff */
.L_x_128:
[----:B------:R-:W-:Y:S04]  /*b5d0*/  BSSY B2, `(.L_x_118) ;  /* 0x0000032000027945 */ /* 0x000fe80003800000 */
[----:B------:R-:W-:Y:S05]  /*b5e0*/  @!P6 BRA `(.L_x_119) ;  /* 0x0000000000c0e947 */ /* 0x000fea0003800000 */
[----:B-1----:R-:W1:Y:S01]  /*b5f0*/  S2R R8, SR_CgaCtaId ;  /* 0x0000000000087919 */ /* 0x002e620000008800 */
[----:B------:R-:W-:-:S04]  /*b600*/  MOV R5, 0x400 ;  /* 0x0000040000057802 */ /* 0x000fc80000000f00 */
[----:B-1----:R-:W-:Y:S02]  /*b610*/  LEA R5, R8, R5, 0x18 ;  /* 0x0000000508057211 */ /* 0x002fe400078ec0ff */
[----:B------:R-:W-:-:S03]  /*b620*/  SHF.L.U32 R8, R4, 0x1f, RZ ;  /* 0x0000001f04087819 */ /* 0x000fc600000006ff */
[----:B------:R-:W-:-:S04]  /*b630*/  IMAD R7, R0, 0x8, R5 ;  /* 0x0000000800077824 */ /* 0x000fc800078e0205 */
[----:B------:R-:W1:Y:S02]  /*b640*/  SYNCS.PHASECHK.TRANS64.TRYWAIT P3, [R7+URZ+0x2e428], R8 ;  /* 0x02e42808070075a7 */ /* 0x000e64000806017f */
[----:B-1----:R-:W-:Y:S05]  /*b650*/  @!P3 BRA `(.L_x_120) ;  /* 0x0000000c0040b947 */ /* 0x002fea0003800000 */
.L_x_147:
[----:B------:R-:W-:Y:S01]  /*b660*/  UPRMT UR4, UR19, 0x9910, URZ ;  /* 0x0000991013047896 */ /* 0x000fe2000800003f */
[----:B-1----:R-:W-:-:S03]  /*b670*/  @P2 MOV R8, 0x6000 ;  /* 0x0000600000082802 */ /* 0x002fc60000000f00 */
[----:B------:R-:W-:Y:S01]  /*b680*/  UISETP.NE.AND UP0, UPT, UR4, 0x2, UPT ;  /* 0x000000020400788c */ /* 0x000fe2000bf05270 */
[----:B------:R1:W-:Y:S05]  /*b690*/  @P2 SYNCS.ARRIVE.TRANS64 RZ, [R7+URZ+0x2e400], R8 ;  /* 0x02e4000807ff29a7 */ /* 0x0003ea000800003f */
[----:B------:R-:W-:-:S13]  /*b6a0*/  PLOP3.LUT P3, PT, PT, PT, UP0, 0x80, 0x0 ;  /* 0x000000000000781c */ /* 0x000fda0003f6f008 */
[----:B-1----:R-:W-:Y:S05]  /*b6b0*/  @P3 BRA `(.L_x_121) ;  /* 0x0000000000043947 */ /* 0x002fea0003800000 */
[----:B------:R-:W-:Y:S01]  /*b6c0*/  BPT.TRAP 0x1 ;  /* 0x000000040000795c */ /* 0x000fe20000300000 */
.L_x_121:
[----:B------:R-:W-:Y:S05]  /*b6d0*/  @P0 BRA `(.L_x_122) ;  /* 0x0000000000040947 */ /* 0x000fea0003800000 */
[----:B------:R-:W-:Y:S01]  /*b6e0*/  BPT.TRAP 0x1 ;  /* 0x000000040000795c */ /* 0x000fe20000300000 */
.L_x_122:
        /* <DEDUP_REMOVED lines=9> */
[----:B------:R-:W-:Y:S01]  /*b780*/  R2UR UR13, R2 ;  /* 0x00000000020d72ca */ /* 0x000fe200000e0000 */
[----:B------:R-:W-:Y:S01]  /*b790*/  UMOV UR7, 0x10000000 ;  /* 0x1000000000077882 */ /* 0x000fe20000000000 */
[----:B------:R-:W-:Y:S01]  /*b7a0*/  UMOV UR18, 0x40 ;  /* 0x0000004000127882 */ /* 0x000fe20000000000 */
[----:B------:R-:W-:-:S02]  /*b7b0*/  IADD3 R0, R0, 0x1, RZ ;  /* 0x0000000100007810 */ /* 0x000fc40007ffe0ff */
[----:B------:R-:W-:Y:S02]  /*b7c0*/  UIADD3 UR9, UR9, 0x2e400, URZ ;  /* 0x0002e40009097890 */ /* 0x000fe4000fffe03f */
[----:B------:R-:W-:Y:S01]  /*b7d0*/  USHF.L.U32 UR11, UR11, 0x6, URZ ;  /* 0x000000060b0b7899 */ /* 0x000fe2000800063f */
        /* <DEDUP_REMOVED lines=17> */
.L_x_119:
[----:B------:R-:W-:Y:S05]  /*b8f0*/  BSYNC B2 ;  /* 0x0000000000027941 */ /* 0x000fea0003800000 */
.L_x_118:
[----:B------:R-:W-:Y:S01]  /*b900*/  ISETP.LT.OR P3, PT, R6, 0x4, !P6 ;  /* 0x000000040600780c */ /* 0x000fe20007761670 */
[----:B------:R-:W-:-:S12]  /*b910*/  BSSY B2, `(.L_x_123) ;  /* 0x0000033000027945 */ /* 0x000fd80003800000 */
[----:B------:R-:W-:Y:S05]  /*b920*/  @P3 BRA `(.L_x_124) ;  /* 0x0000000000c43947 */ /* 0x000fea0003800000 */
[----:B-1----:R-:W1:Y:S01]  /*b930*/  S2R R8, SR_CgaCtaId ;  /* 0x0000000000087919 */ /* 0x002e620000008800 */
[----:B------:R-:W-:-:S04]  /*b940*/  MOV R5, 0x400 ;  /* 0x0000040000057802 */ /* 0x000fc80000000f00 */
[----:B-1----:R-:W-:Y:S02]  /*b950*/  LEA R5, R8, R5, 0x18 ;  /* 0x0000000508057211 */ /* 0x002fe400078ec0ff */
[----:B------:R-:W-:Y:S02]  /*b960*/  SHF.L.U32 R8, R4, 0x1f, RZ ;  /* 0x0000001f04087819 */ /* 0x000fe400000006ff */
[----:B------:R-:W-:-:S04]  /*b970*/  LEA R7, R0, R5, 0x3 ;  /* 0x0000000500077211 */ /* 0x000fc800078e18ff */
[----:B------:R-:W1:Y:S02]  /*b980*/  SYNCS.PHASECHK.TRANS64.TRYWAIT P3, [R7+URZ+0x2e428], R8 ;  /* 0x02e42808070075a7 */ /* 0x000e64000806017f */
[----:B-1----:R-:W-:Y:S05]  /*b990*/  @!P3 BRA `(.L_x_125) ;  /* 0x000000080084b947 */ /* 0x002fea0003800000 */
.L_x_148:
[----:B------:R-:W-:Y:S01]  /*b9a0*/  UPRMT UR4, UR19, 0x9910, URZ ;  /* 0x0000991013047896 */ /* 0x000fe2000800003f */
[----:B-1----:R-:W-:-:S03]  /*b9b0*/  @P1 IMAD.MOV.U32 R8, RZ, RZ, 0x6000 ;  /* 0x00006000ff081424 */ /* 0x002fc600078e00ff */
[----:B------:R-:W-:Y:S01]  /*b9c0*/  UISETP.NE.AND UP0, UPT, UR4, 0x2, UPT ;  /* 0x000000020400788c */ /* 0x000fe2000bf05270 */
[----:B------:R1:W-:Y:S05]  /*b9d0*/  @P1 SYNCS.ARRIVE.TRANS64 RZ, [R7+URZ+0x2e400], R8 ;  /* 0x02e4000807ff19a7 */ /* 0x0003ea000800003f */
[----:B------:R-:W-:-:S13]  /*b9e0*/  PLOP3.LUT P3, PT, PT, PT, UP0, 0x80, 0x0 ;  /* 0x000000000000781c */ /* 0x000fda0003f6f008 */
[----:B-1----:R-:W-:Y:S05]  /*b9f0*/  @P3 BRA `(.L_x_126) ;  /* 0x0000000000043947 */ /* 0x002fea0003800000 */
[----:B------:R-:W-:Y:S01]  /*ba00*/  BPT.TRAP 0x1 ;  /* 0x000000040000795c */ /* 0x000fe20000300000 */
.L_x_126:
[----:B------:R-:W-:Y:S05]  /*ba10*/  @P0 BRA `(.L_x_127) ;  /* 0x0000000000040947 */ /* 0x000fea0003800000 */
[----:B------:R-:W-:Y:S01]  /*ba20*/  BPT.TRAP 0x1 ;  /* 0x000000040000795c */ /* 0x000fe20000300000 */
.L_x_127:
        /* <DEDUP_REMOVED lines=13> */
[----:B------:R-:W-:Y:S01]  /*bb00*/  UIADD3 UR9, UR9, 0x2e400, URZ ;  /* 0x0002e40009097890 */ /* 0x000fe2000fffe03f */
[----:B------:R-:W-:Y:S01]  /*bb10*/  IADD3 R9, R9, 0x1, RZ ;  /* 0x0000000109097810 */ /* 0x000fe20007ffe0ff */
        /* <DEDUP_REMOVED lines=18> */
.L_x_124:
[----:B------:R-:W-:Y:S05]  /*bc40*/  BSYNC B2 ;  /* 0x0000000000027941 */ /* 0x000fea0003800000 */
.L_x_123:
[C---:B------:R-:W-:Y:S02]  /*bc50*/  ISETP.GT.AND P3, PT, R6.reuse, 0x4, PT ;  /* 0x000000040600780c */ /* 0x040fe40003f64270 */
[----:B------:R-:W-:-:S11]  /*bc60*/  IADD3 R6, R6, -0x2, RZ ;  /* 0xfffffffe06067810 */ /* 0x000fd60007ffe0ff */
[----:B------:R-:W-:Y:S05]  /*bc70*/  @P3 BRA `(.L_x_128) ;  /* 0xfffffff800543947 */ /* 0x000fea000383ffff */
.L_x_117:
[----:B------:R-:W-:Y:S05]  /*bc80*/  BSYNC B1 ;  /* 0x0000000000017941 */ /* 0x000fea0003800000 */
.L_x_116:
[----:B------:R-:W-:Y:S01]  /*bc90*/  VIADD R17, R17, UR20 ;  /* 0x0000001411117c36 */ /* 0x000fe20008000000 */
[----:B------:R-:W-:Y:S01]  /*bca0*/  ULDC UR4, c[0x0][0xa00] ;  /* 0x0002800000047ab9 */ /* 0x000fe20000000800 */
[----:B-1----:R-:W-:-:S03]  /*bcb0*/  PRMT R5, RZ, 0x7610, R5 ;  /* 0x00007610ff057816 */ /* 0x002fc60000000005 */
[----:B------:R-:W-:-:S13]  /*bcc0*/  ISETP.GE.AND P3, PT, R17, UR4, PT ;  /* 0x0000000411007c0c */ /* 0x000fda000bf66270 */
[----:B------:R-:W-:Y:S05]  /*bcd0*/  @!P3 BRA `(.L_x_129) ;  /* 0xffffffec00ccb947 */ /* 0x000fea000383ffff */
[----:B------:R-:W-:Y:S05]  /*bce0*/  BSYNC B0 ;  /* 0x0000000000007941 */ /* 0x000fea0003800000 */
.L_x_101:
[----:B------:R-:W-:Y:S05]  /*bcf0*/  EXIT ;  /* 0x000000000000794d */ /* 0x000fea0003800000 */
.L_x_17:
[----:B-1----:R-:W-:-:S04]  /*bd00*/  MOV R3, UR4 ;  /* 0x0000000400037c02 */ /* 0x002fc80008000f00 */
[----:B------:R1:W2:Y:S03]  /*bd10*/  SYNCS.PHASECHK.TRANS64.TRYWAIT P1, [R3+URZ+0x2e450], R0 ;  /* 0x02e45000030075a7 */ /* 0x0002a6000802017f */
[----:B--2---:R-:W-:Y:S05]  /*bd20*/  @!P1 NANOSLEEP.SYNCS 0x989680 ;  /* 0x009896800000995d */ /* 0x004fea0003900000 */
[----:B------:R-:W2:Y:S02]  /*bd30*/  @!P1 SYNCS.PHASECHK.TRANS64 P1, [R3+URZ+0x2e450], R0 ;  /* 0x02e45000030095a7 */ /* 0x000ea4000802007f */
[----:B--2---:R-:W-:Y:S05]  /*bd40*/  @!P1 BRA `(.L_x_17) ;  /* 0xfffffffc00ec9947 */ /* 0x004fea000383ffff */
[----:B------:R-:W-:Y:S05]  /*bd50*/  BRA `(.L_x_130) ;  /* 0xffffff5400f07947 */ /* 0x000fea000383ffff */
.L_x_19:
[----:B-1----:R-:W-:-:S04]  /*bd60*/  MOV R5, UR5 ;  /* 0x0000000500057c02 */ /* 0x002fc80008000f00 */
[----:B------:R1:W2:Y:S03]  /*bd70*/  SYNCS.PHASECHK.TRANS64.TRYWAIT P1, [R5+URZ+0x2e400], R0 ;  /* 0x02e40000050075a7 */ /* 0x0002a6000802017f */
[----:B--2---:R-:W-:Y:S05]  /*bd80*/  @!P1 NANOSLEEP.SYNCS 0x989680 ;  /* 0x009896800000995d */ /* 0x004fea0003900000 */
[----:B------:R-:W2:Y:S02]  /*bd90*/  @!P1 SYNCS.PHASECHK.TRANS64 P1, [R5+URZ+0x2e400], R0 ;  /* 0x02e40000050095a7 */ /* 0x000ea4000802007f */
[----:B--2---:R-:W-:Y:S05]  /*bda0*/  @!P1 BRA `(.L_x_19) ;  /* 0xfffffffc00ec9947 */ /* 0x004fea000383ffff */
[----:B------:R-:W-:Y:S05]  /*bdb0*/  BRA `(.L_x_131) ;  /* 0xffffff58000c7947 */ /* 0x000fea000383ffff */
.L_x_20:
[----:B------:R-:W-:-:S13]  /*bdc0*/  R2UR UR6, R12 ;  /* 0x000000000c0672ca */ /* 0x000fda00000e0000 */
[----:B-1----:R-:W-:-:S04]  /*bdd0*/  MOV R0, UR6 ;  /* 0x0000000600007c02 */ /* 0x002fc80008000f00 */
[----:B------:R1:W2:Y:S03]  /*bde0*/  SYNCS.PHASECHK.TRANS64.TRYWAIT P1, [R0+URZ+-0x8], R3 ;  /* 0xfffff803000075a7 */ /* 0x0002a6000802017f */
[----:B--2---:R-:W-:Y:S05]  /*bdf0*/  @!P1 NANOSLEEP.SYNCS 0x989680 ;  /* 0x009896800000995d */ /* 0x004fea0003900000 */
[----:B------:R-:W2:Y:S02]  /*be00*/  @!P1 SYNCS.PHASECHK.TRANS64 P1, [R0+URZ+-0x8], R3 ;  /* 0xfffff803000095a7 */ /* 0x000ea4000802007f */
[----:B--2---:R-:W-:Y:S05]  /*be10*/  @!P1 BRA `(.L_x_20) ;  /* 0xfffffffc00e89947 */ /* 0x004fea000383ffff */
[----:B------:R-:W-:Y:S05]  /*be20*/  BRA `(.L_x_132) ;  /* 0xffffff5400fc7947 */ /* 0x000fea000383ffff */
.L_x_22:
[----:B-1----:R-:W-:-:S04]  /*be30*/  IMAD.U32 R11, RZ, RZ, UR6 ;  /* 0x00000006ff0b7e24 */ /* 0x002fc8000f8e00ff */
[----:B------:R1:W2:Y:S03]  /*be40*/  SYNCS.PHASECHK.TRANS64.TRYWAIT P1, [R11+URZ+0x2e400], R6 ;  /* 0x02e400060b0075a7 */ /* 0x0002a6000802017f */
[----:B--2---:R-:W-:Y:S05]  /*be50*/  @!P1 NANOSLEEP.SYNCS 0x989680 ;  /* 0x009896800000995d */ /* 0x004fea0003900000 */
[----:B------:R-:W2:Y:S02]  /*be60*/  @!P1 SYNCS.PHASECHK.TRANS64 P1, [R11+URZ+0x2e400], R6 ;  /* 0x02e400060b0095a7 */ /* 0x000ea4000802007f */
[----:B--2---:R-:W-:Y:S05]  /*be70*/  @!P1 BRA `(.L_x_22) ;  /* 0xfffffffc00ec9947 */ /* 0x004fea000383ffff */
[----:B------:R-:W-:Y:S05]  /*be80*/  BRA `(.L_x_133) ;  /* 0xffffff7000907947 */ /* 0x000fea000383ffff */
.L_x_27:
[----:B-1----:R-:W-:-:S04]  /*be90*/  MOV R8, UR6 ;  /* 0x0000000600087c02 */ /* 0x002fc80008000f00 */
[----:B------:R1:W2:Y:S03]  /*bea0*/  SYNCS.PHASECHK.TRANS64.TRYWAIT P2, [R8+URZ+0x2e400], R7 ;  /* 0x02e40007080075a7 */ /* 0x0002a6000804017f */
[----:B--2---:R-:W-:Y:S05]  /*beb0*/  @!P2 NANOSLEEP.SYNCS 0x989680 ;  /* 0x009896800000a95d */ /* 0x004fea0003900000 */
[----:B------:R-:W2:Y:S02]  /*bec0*/  @!P2 SYNCS.PHASECHK.TRANS64 P2, [R8+URZ+0x2e400], R7 ;  /* 0x02e400070800a5a7 */ /* 0x000ea4000804007f */
[----:B--2---:R-:W-:Y:S05]  /*bed0*/  @!P2 BRA `(.L_x_27) ;  /* 0xfffffffc00eca947 */ /* 0x004fea000383ffff */
[----:B------:R-:W-:Y:S05]  /*bee0*/  BRA `(.L_x_134) ;  /* 0xffffff7400487947 */ /* 0x000fea000383ffff */
.L_x_31:
[----:B-1----:R-:W-:-:S04]  /*bef0*/  MOV R14, UR10 ;  /* 0x0000000a000e7c02 */ /* 0x002fc80008000f00 */
[----:B------:R1:W2:Y:S03]  /*bf00*/  SYNCS.PHASECHK.TRANS64.TRYWAIT P2, [R14+URZ+0x2e400], R9 ;  /* 0x02e400090e0075a7 */ /* 0x0002a6000804017f */
[----:B--2---:R-:W-:Y:S05]  /*bf10*/  @!P2 NANOSLEEP.SYNCS 0x989680 ;  /* 0x009896800000a95d */ /* 0x004fea0003900000 */
[----:B------:R-:W2:Y:S02]  /*bf20*/  @!P2 SYNCS.PHASECHK.TRANS64 P2, [R14+URZ+0x2e400], R9 ;  /* 0x02e400090e00a5a7 */ /* 0x000ea4000804007f */
[----:B--2---:R-:W-:Y:S05]  /*bf30*/  @!P2 BRA `(.L_x_31) ;  /* 0xfffffffc00eca947 */ /* 0x004fea000383ffff */
[----:B------:R-:W-:Y:S05]  /*bf40*/  BRA `(.L_x_30) ;  /* 0xffffff90001c7947 */ /* 0x000fea000383ffff */
.L_x_39:
[----:B-1----:R-:W-:-:S04]  /*bf50*/  MOV R8, UR6 ;  /* 0x0000000600087c02 */ /* 0x002fc80008000f00 */
[----:B------:R1:W2:Y:S03]  /*bf60*/  SYNCS.PHASECHK.TRANS64.TRYWAIT P2, [R8+URZ+0x2e400], R7 ;  /* 0x02e40007080075a7 */ /* 0x0002a6000804017f */
[----:B--2---:R-:W-:Y:S05]  /*bf70*/  @!P2 NANOSLEEP.SYNCS 0x989680 ;  /* 0x009896800000a95d */ /* 0x004fea0003900000 */
[----:B------:R-:W2:Y:S02]  /*bf80*/  @!P2 SYNCS.PHASECHK.TRANS64 P2, [R8+URZ+0x2e400], R7 ;  /* 0x02e400070800a5a7 */ /* 0x000ea4000804007f */
[----:B--2---:R-:W-:Y:S05]  /*bf90*/  @!P2 BRA `(.L_x_39) ;  /* 0xfffffffc00eca947 */ /* 0x004fea000383ffff */
[----:B------:R-:W-:Y:S05]  /*bfa0*/  BRA `(.L_x_135) ;  /* 0xffffff9400107947 */ /* 0x000fea000383ffff */
.L_x_43:
[----:B-1----:R-:W-:-:S04]  /*bfb0*/  IMAD.U32 R14, RZ, RZ, UR10 ;  /* 0x0000000aff0e7e24 */ /* 0x002fc8000f8e00ff */
[----:B------:R1:W2:Y:S03]  /*bfc0*/  SYNCS.PHASECHK.TRANS64.TRYWAIT P2, [R14+URZ+0x2e400], R9 ;  /* 0x02e400090e0075a7 */ /* 0x0002a6000804017f */
[----:B--2---:R-:W-:Y:S05]  /*bfd0*/  @!P2 NANOSLEEP.SYNCS 0x989680 ;  /* 0x009896800000a95d */ /* 0x004fea0003900000 */
[----:B------:R-:W2:Y:S02]  /*bfe0*/  @!P2 SYNCS.PHASECHK.TRANS64 P2, [R14+URZ+0x2e400], R9 ;  /* 0x02e400090e00a5a7 */ /* 0x000ea4000804007f */
[----:B--2---:R-:W-:Y:S05]  /*bff0*/  @!P2 BRA `(.L_x_43) ;  /* 0xfffffffc00eca947 */ /* 0x004fea000383ffff */
[----:B------:R-:W-:Y:S05]  /*c000*/  BRA `(.L_x_42) ;  /* 0xffffffb400287947 */ /* 0x000fea000383ffff */
.L_x_63:
[----:B------:R-:W-:-:S13]  /*c010*/  R2UR UR4, R12 ;  /* 0x000000000c0472ca */ /* 0x000fda00000e0000 */
[----:B-1----:R-:W-:-:S04]  /*c020*/  MOV R3, UR4 ;  /* 0x0000000400037c02 */ /* 0x002fc80008000f00 */
[----:B------:R1:W2:Y:S03]  /*c030*/  SYNCS.PHASECHK.TRANS64.TRYWAIT P1, [R3+URZ+0x8], R0 ;  /* 0x00000800030075a7 */ /* 0x0002a6000802017f */
[----:B--2---:R-:W-:Y:S05]  /*c040*/  @!P1 NANOSLEEP.SYNCS 0x989680 ;  /* 0x009896800000995d */ /* 0x004fea0003900000 */
[----:B------:R-:W2:Y:S02]  /*c050*/  @!P1 SYNCS.PHASECHK.TRANS64 P1, [R3+URZ+0x8], R0 ;  /* 0x00000800030095a7 */ /* 0x000ea4000802007f */
[----:B--2---:R-:W-:Y:S05]  /*c060*/  @!P1 BRA `(.L_x_63) ;  /* 0xfffffffc00e89947 */ /* 0x004fea000383ffff */
[----:B------:R-:W-:Y:S05]  /*c070*/  BRA `(.L_x_136) ;  /* 0xffffffc0005c7947 */ /* 0x000fea000383ffff */
.L_x_86:
[----:B------:R-:W-:Y:S01]  /*c080*/  BSSY B1, `(.L_x_137) ;  /* 0x0000006000017945 */ /* 0x000fe20003800000 */
[----:B------:R-:W-:-:S07]  /*c090*/  MOV R15, 0xffffffff ;  /* 0xffffffff000f7802 */ /* 0x000fce0000000f00 */
[----:B------:R-:W-:Y:S05]  /*c0a0*/  WARPSYNC.COLLECTIVE R15, `(.L_x_138) ;  /* 0x000000000f0c7348 */ /* 0x000fea0003c00000 */
[----:B------:R-:W-:Y:S02]  /*c0b0*/  ELECT P6, UR62, PT ;  /* 0x00000000003e782f */ /* 0x000fe400038c0000 */
[----:B------:R-:W-:Y:S01]  /*c0c0*/  MOV R14, UR62 ;  /* 0x0000003e000e7c02 */ /* 0x000fe20008000f00 */
[----:B------:R-:W-:Y:S10]  /*c0d0*/  ENDCOLLECTIVE ;  /* 0x000000000000791b */ /* 0x000ff40003800000 */
.L_x_138:
[----:B------:R-:W-:Y:S05]  /*c0e0*/  BSYNC B1 ;  /* 0x0000000000017941 */ /* 0x000fea0003800000 */
.L_x_137:
[----:B------:R-:W-:Y:S05]  /*c0f0*/  BRA `(.L_x_139) ;  /* 0xffffffe000a87947 */ /* 0x000fea000383ffff */
.L_x_89:
[----:B-1----:R1:W2:Y:S02]  /*c100*/  SYNCS.PHASECHK.TRANS64.TRYWAIT P2, [R7+URZ+0x2e460], R6 ;  /* 0x02e46006070075a7 */ /* 0x0022a4000804017f */
[----:B--2---:R-:W-:Y:S05]  /*c110*/  @!P2 NANOSLEEP.SYNCS 0x989680 ;  /* 0x009896800000a95d */ /* 0x004fea0003900000 */
[----:B------:R-:W2:Y:S02]  /*c120*/  @!P2 SYNCS.PHASECHK.TRANS64 P2, [R7+URZ+0x2e460], R6 ;  /* 0x02e460060700a5a7 */ /* 0x000ea4000804007f */
[----:B--2---:R-:W-:Y:S05]  /*c130*/  @!P2 BRA `(.L_x_89) ;  /* 0xfffffffc00f0a947 */ /* 0x004fea000383ffff */
[----:B------:R-:W-:Y:S05]  /*c140*/  BRA `(.L_x_140) ;  /* 0xffffffe000c87947 */ /* 0x000fea000383ffff */
.L_x_94:
[----:B-1----:R1:W2:Y:S02]  /*c150*/  SYNCS.PHASECHK.TRANS64.TRYWAIT P2, [R7+URZ+0x2e4b0], R4 ;  /* 0x02e4b004070075a7 */ /* 0x0022a4000804017f */
[----:B--2---:R-:W-:Y:S05]  /*c160*/  @!P2 NANOSLEEP.SYNCS 0x989680 ;  /* 0x009896800000a95d */ /* 0x004fea0003900000 */
[----:B------:R-:W2:Y:S02]  /*c170*/  @!P2 SYNCS.PHASECHK.TRANS64 P2, [R7+URZ+0x2e4b0], R4 ;  /* 0x02e4b0040700a5a7 */ /* 0x000ea4000804007f */
[----:B--2---:R-:W-:Y:S05]  /*c180*/  @!P2 BRA `(.L_x_94) ;  /* 0xfffffffc00f0a947 */ /* 0x004fea000383ffff */
[----:B------:R-:W-:Y:S05]  /*c190*/  BRA `(.L_x_93) ;  /* 0xffffffe400807947 */ /* 0x000fea000383ffff */
.L_x_97:
[----:B-1----:R1:W2:Y:S02]  /*c1a0*/  SYNCS.PHASECHK.TRANS64.TRYWAIT P2, [R4+URZ+0x2e460], R9 ;  /* 0x02e46009040075a7 */ /* 0x0022a4000804017f */
[----:B--2---:R-:W-:Y:S05]  /*c1b0*/  @!P2 NANOSLEEP.SYNCS 0x989680 ;  /* 0x009896800000a95d */ /* 0x004fea0003900000 */
[----:B------:R-:W2:Y:S02]  /*c1c0*/  @!P2 SYNCS.PHASECHK.TRANS64 P2, [R4+URZ+0x2e460], R9 ;  /* 0x02e460090400a5a7 */ /* 0x000ea4000804007f */
[----:B--2---:R-:W-:Y:S05]  /*c1d0*/  @!P2 BRA `(.L_x_97) ;  /* 0xfffffffc00f0a947 */ /* 0x004fea000383ffff */
[----:B------:R-:W-:Y:S05]  /*c1e0*/  BRA `(.L_x_141) ;  /* 0xffffffe400947947 */ /* 0x000fea000383ffff */
.L_x_102:
[----:B------:R-:W-:Y:S01]  /*c1f0*/  BSSY B1, `(.L_x_142) ;  /* 0x0000006000017945 */ /* 0x000fe20003800000 */
[----:B------:R-:W-:-:S07]  /*c200*/  MOV R15, 0xffffffff ;  /* 0xffffffff000f7802 */ /* 0x000fce0000000f00 */
[----:B------:R-:W-:Y:S05]  /*c210*/  WARPSYNC.COLLECTIVE R15, `(.L_x_143) ;  /* 0x000000000f0c7348 */ /* 0x000fea0003c00000 */
[----:B------:R-:W-:Y:S02]  /*c220*/  ELECT P6, UR62, PT ;  /* 0x00000000003e782f */ /* 0x000fe400038c0000 */
[----:B------:R-:W-:Y:S01]  /*c230*/  MOV R14, UR62 ;  /* 0x0000003e000e7c02 */ /* 0x000fe20008000f00 */
[----:B------:R-:W-:Y:S10]  /*c240*/  ENDCOLLECTIVE ;  /* 0x000000000000791b */ /* 0x000ff40003800000 */
.L_x_143:
[----:B------:R-:W-:Y:S05]  /*c250*/  BSYNC B1 ;  /* 0x0000000000017941 */ /* 0x000fea0003800000 */
.L_x_142:
[----:B------:R-:W-:Y:S05]  /*c260*/  BRA `(.L_x_144) ;  /* 0xffffffec00007947 */ /* 0x000fea000383ffff */
.L_x_105:
[----:B-1----:R1:W2:Y:S02]  /*c270*/  SYNCS.PHASECHK.TRANS64.TRYWAIT P4, [R8+URZ+0x2e428], R7 ;  /* 0x02e42807080075a7 */ /* 0x0022a4000808017f */
[----:B--2---:R-:W-:Y:S05]  /*c280*/  @!P4 NANOSLEEP.SYNCS 0x989680 ;  /* 0x009896800000c95d */ /* 0x004fea0003900000 */
[----:B------:R-:W2:Y:S02]  /*c290*/  @!P4 SYNCS.PHASECHK.TRANS64 P4, [R8+URZ+0x2e428], R7 ;  /* 0x02e428070800c5a7 */ /* 0x000ea4000808007f */
[----:B--2---:R-:W-:Y:S05]  /*c2a0*/  @!P4 BRA `(.L_x_105) ;  /* 0xfffffffc00f0c947 */ /* 0x004fea000383ffff */
[----:B------:R-:W-:Y:S05]  /*c2b0*/  BRA `(.L_x_145) ;  /* 0xffffffec00147947 */ /* 0x000fea000383ffff */
.L_x_110:
[----:B-1----:R1:W2:Y:S02]  /*c2c0*/  SYNCS.PHASECHK.TRANS64.TRYWAIT P4, [R5+URZ+0x2e4b0], R8 ;  /* 0x02e4b008050075a7 */ /* 0x0022a4000808017f */
[----:B--2---:R-:W-:Y:S05]  /*c2d0*/  @!P4 NANOSLEEP.SYNCS 0x989680 ;  /* 0x009896800000c95d */ /* 0x004fea0003900000 */
[----:B------:R-:W2:Y:S02]  /*c2e0*/  @!P4 SYNCS.PHASECHK.TRANS64 P4, [R5+URZ+0x2e4b0], R8 ;  /* 0x02e4b0080500c5a7 */ /* 0x000ea4000808007f */
[----:B--2---:R-:W-:Y:S05]  /*c2f0*/  @!P4 BRA `(.L_x_110) ;  /* 0xfffffffc00f0c947 */ /* 0x004fea000383ffff */
[----:B------:R-:W-:Y:S05]  /*c300*/  BRA `(.L_x_109) ;  /* 0xffffffec00cc7947 */ /* 0x000fea000383ffff */
.L_x_113:
[----:B-1----:R1:W2:Y:S02]  /*c310*/  SYNCS.PHASECHK.TRANS64.TRYWAIT P3, [R7+URZ+0x2e428], R8 ;  /* 0x02e42808070075a7 */ /* 0x0022a4000806017f */
[----:B--2---:R-:W-:Y:S05]  /*c320*/  @!P3 NANOSLEEP.SYNCS 0x989680 ;  /* 0x009896800000b95d */ /* 0x004fea0003900000 */
[----:B------:R-:W2:Y:S02]  /*c330*/  @!P3 SYNCS.PHASECHK.TRANS64 P3, [R7+URZ+0x2e428], R8 ;  /* 0x02e428080700b5a7 */ /* 0x000ea4000806007f */
[----:B--2---:R-:W-:Y:S05]  /*c340*/  @!P3 BRA `(.L_x_113) ;  /* 0xfffffffc00f0b947 */ /* 0x004fea000383ffff */
[----:B------:R-:W-:Y:S05]  /*c350*/  BRA `(.L_x_146) ;  /* 0xffffffec00e47947 */ /* 0x000fea000383ffff */
.L_x_120:
[----:B-1----:R1:W2:Y:S02]  /*c360*/  SYNCS.PHASECHK.TRANS64.TRYWAIT P3, [R7+URZ+0x2e428], R8 ;  /* 0x02e42808070075a7 */ /* 0x0022a4000806017f */
[----:B--2---:R-:W-:Y:S05]  /*c370*/  @!P3 NANOSLEEP.SYNCS 0x989680 ;  /* 0x009896800000b95d */ /* 0x004fea0003900000 */
[----:B------:R-:W2:Y:S02]  /*c380*/  @!P3 SYNCS.PHASECHK.TRANS64 P3, [R7+URZ+0x2e428], R8 ;  /* 0x02e428080700b5a7 */ /* 0x000ea4000806007f */
[----:B--2---:R-:W-:Y:S05]  /*c390*/  @!P3 BRA `(.L_x_120) ;  /* 0xfffffffc00f0b947 */ /* 0x004fea000383ffff */
[----:B------:R-:W-:Y:S05]  /*c3a0*/  BRA `(.L_x_147) ;  /* 0xfffffff000ac7947 */ /* 0x000fea000383ffff */
.L_x_125:
[----:B-1----:R1:W2:Y:S02]  /*c3b0*/  SYNCS.PHASECHK.TRANS64.TRYWAIT P3, [R7+URZ+0x2e428], R8 ;  /* 0x02e42808070075a7 */ /* 0x0022a4000806017f */
[----:B--2---:R-:W-:Y:S05]  /*c3c0*/  @!P3 NANOSLEEP.SYNCS 0x989680 ;  /* 0x009896800000b95d */ /* 0x004fea0003900000 */
[----:B------:R-:W2:Y:S02]  /*c3d0*/  @!P3 SYNCS.PHASECHK.TRANS64 P3, [R7+URZ+0x2e428], R8 ;  /* 0x02e428080700b5a7 */ /* 0x000ea4000806007f */
[----:B--2---:R-:W-:Y:S05]  /*c3e0*/  @!P3 BRA `(.L_x_125) ;  /* 0xfffffffc00f0b947 */ /* 0x004fea000383ffff */
[----:B------:R-:W-:Y:S05]  /*c3f0*/  BRA `(.L_x_148) ;  /* 0xfffffff400687947 */ /* 0x000fea000383ffff */
        .weak           $__internal_0_$__cuda_sm20_rcp_rn_f32_slowpath
        .type           $__internal_0_$__cuda_sm20_rcp_rn_f32_slowpath,@function
        .size           $__internal_0_$__cuda_sm20_rcp_rn_f32_slowpath,(.L_x_154 - $__internal_0_$__cuda_sm20_rcp_rn_f32_slowpath)
$__internal_0_$__cuda_sm20_rcp_rn_f32_slowpath:
[----:B------:R-:W-:Y:S01]  /*c400*/  IMAD.SHL.U32 R0, R3, 0x2, RZ ;  /* 0x0000000203007824 */ /* 0x000fe200078e00ff */
[----:B------:R-:W-:Y:S04]  /*c410*/  BSSY B2, `(.L_x_149) ;  /* 0x0000030000027945 */ /* 0x000fe80003800000 */
[----:B------:R-:W-:-:S04]  /*c420*/  SHF.R.U32.HI R121, RZ, 0x18, R0 ;  /* 0x00000018ff797819 */ /* 0x000fc80000011600 */
[----:B------:R-:W-:-:S13]  /*c430*/  ISETP.NE.U32.AND P0, PT, R121, RZ, PT ;  /* 0x000000ff7900720c */ /* 0x000fda0003f05070 */
[----:B------:R-:W-:Y:S05]  /*c440*/  @P0 BRA `(.L_x_150) ;  /* 0x0000000000280947 */ /* 0x000fea0003800000 */
[----:B------:R-:W-:-:S04]  /*c450*/  SHF.L.U32 R0, R3, 0x1, RZ ;  /* 0x0000000103007819 */ /* 0x000fc800000006ff */
[----:B------:R-:W-:-:S13]  /*c460*/  ISETP.NE.AND P0, PT, R0, RZ, PT ;  /* 0x000000ff0000720c */ /* 0x000fda0003f05270 */
[----:B------:R-:W-:Y:S01]  /*c470*/  @P0 FFMA R5, R3, 1.84467440737095516160e+19, RZ ;  /* 0x5f80000003050823 */ /* 0x000fe200000000ff */
[----:B------:R-:W-:Y:S08]  /*c480*/  @!P0 MUFU.RCP R4, R3 ;  /* 0x0000000300048308 */ /* 0x000ff00000001000 */
[----:B------:R-:W1:Y:S02]  /*c490*/  @P0 MUFU.RCP R0, R5 ;  /* 0x0000000500000308 */ /* 0x000e640000001000 */
[----:B-1----:R-:W-:-:S04]  /*c4a0*/  @P0 FFMA R13, R5, R0, -1 ;  /* 0xbf800000050d0423 */ /* 0x002fc80000000000 */
[----:B------:R-:W-:-:S04]  /*c4b0*/  @P0 FADD.FTZ R13, -R13, -RZ ;  /* 0x800000ff0d0d0221 */ /* 0x000fc80000010100 */
[----:B------:R-:W-:-:S04]  /*c4c0*/  @P0 FFMA R0, R0, R13, R0 ;  /* 0x0000000d00000223 */ /* 0x000fc80000000000 */
[----:B------:R-:W-:Y:S01]  /*c4d0*/  @P0 FFMA R4, R0, 1.84467440737095516160e+19, RZ ;  /* 0x5f80000000040823 */ /* 0x000fe200000000ff */
[----:B------:R-:W-:Y:S06]  /*c4e0*/  BRA `(.L_x_151) ;  /* 0x0000000000887947 */ /* 0x000fec0003800000 */
.L_x_150:
[----:B------:R-:W-:-:S04]  /*c4f0*/  IADD3 R122, R121, -0xfd, RZ ;  /* 0xffffff03797a7810 */ /* 0x000fc80007ffe0ff */
[----:B------:R-:W-:-:S13]  /*c500*/  ISETP.GT.U32.AND P0, PT, R122, 0x1, PT ;  /* 0x000000017a00780c */ /* 0x000fda0003f04070 */
[----:B------:R-:W-:Y:S05]  /*c510*/  @P0 BRA `(.L_x_152) ;  /* 0x0000000000780947 */ /* 0x000fea0003800000 */
[----:B------:R-:W-:Y:S02]  /*c520*/  LOP3.LUT R0, R3, 0x7fffff, RZ, 0xc0, !PT ;  /* 0x007fffff03007812 */ /* 0x000fe400078ec0ff */
[----:B------:R-:W-:Y:S02]  /*c530*/  MOV R15, 0x3 ;  /* 0x00000003000f7802 */ /* 0x000fe40000000f00 */
[----:B------:R-:W-:Y:S02]  /*c540*/  LOP3.LUT R0, R0, 0x3f800000, RZ, 0xfc, !PT ;  /* 0x3f80000000007812 */ /* 0x000fe400078efcff */
[----:B------:R-:W-:Y:S02]  /*c550*/  SHF.L.U32 R15, R15, R122, RZ ;  /* 0x0000007a0f0f7219 */ /* 0x000fe400000006ff */
[----:B------:R-:W1:Y:S02]  /*c560*/  MUFU.RCP R5, R0 ;  /* 0x0000000000057308 */ /* 0x000e640000001000 */
[----:B-1----:R-:W-:-:S04]  /*c570*/  FFMA R4, R0, R5, -1 ;  /* 0xbf80000000047423 */ /* 0x002fc80000000005 */
[----:B------:R-:W-:-:S04]  /*c580*/  FADD.FTZ R4, -R4, -RZ ;  /* 0x800000ff04047221 */ /* 0x000fc80000010100 */
[CCC-:B------:R-:W-:Y:S01]  /*c590*/  FFMA.RM R13, R5.reuse, R4.reuse, R5.reuse ;  /* 0x00000004050d7223 */ /* 0x1c0fe20000004005 */
[----:B------:R-:W-:-:S04]  /*c5a0*/  FFMA.RP R14, R5, R4, R5 ;  /* 0x00000004050e7223 */ /* 0x000fc80000008005 */
[C---:B------:R-:W-:Y:S02]  /*c5b0*/  LOP3.LUT R4, R13.reuse, 0x7fffff, RZ, 0xc0, !PT ;  /* 0x007fffff0d047812 */ /* 0x040fe400078ec0ff */
[----:B------:R-:W-:Y:S02]  /*c5c0*/  FSETP.NEU.FTZ.AND P0, PT, R13, R14, PT ;  /* 0x0000000e0d00720b */ /* 0x000fe40003f1d000 */
[----:B------:R-:W-:Y:S02]  /*c5d0*/  LOP3.LUT R4, R4, 0x800000, RZ, 0xfc, !PT ;  /* 0x0080000004047812 */ /* 0x000fe400078efcff */
[----:B------:R-:W-:Y:S02]  /*c5e0*/  SEL R5, RZ, 0xffffffff, !P0 ;  /* 0xffffffffff057807 */ /* 0x000fe40004000000 */
[----:B------:R-:W-:-:S03]  /*c5f0*/  LOP3.LUT R15, R15, R4, RZ, 0xc0, !PT ;  /* 0x000000040f0f7212 */ /* 0x000fc600078ec0ff */
[----:B------:R-:W-:Y:S01]  /*c600*/  IMAD.MOV R5, RZ, RZ, -R5 ;  /* 0x000000ffff057224 */ /* 0x000fe200078e0a05 */
[----:B------:R-:W-:-:S04]  /*c610*/  SHF.R.U32.HI R15, RZ, R122, R15 ;  /* 0x0000007aff0f7219 */ /* 0x000fc8000001160f */
[----:B------:R-:W-:Y:S02]  /*c620*/  LOP3.LUT P1, RZ, R5, R122, R4, 0xf8, !PT ;  /* 0x0000007a05ff7212 */ /* 0x000fe4000782f804 */
[C---:B------:R-:W-:Y:S02]  /*c630*/  LOP3.LUT P0, RZ, R15.reuse, 0x1, RZ, 0xc0, !PT ;  /* 0x000000010fff7812 */ /* 0x040fe4000780c0ff */
[----:B------:R-:W-:Y:S02]  /*c640*/  LOP3.LUT P2, RZ, R15, 0x2, RZ, 0xc0, !PT ;  /* 0x000000020fff7812 */ /* 0x000fe4000784c0ff */
[----:B------:R-:W-:Y:S02]  /*c650*/  IADD3 R5, R121, -0xfc, RZ ;  /* 0xffffff0479057810 */ /* 0x000fe40007ffe0ff */
[----:B------:R-:W-:Y:S02]  /*c660*/  PLOP3.LUT P0, PT, P0, P1, P2, 0xe0, 0x0 ;  /* 0x000000000000781c */ /* 0x000fe40000703c20 */
[----:B------:R-:W-:-:S02]  /*c670*/  LOP3.LUT P1, RZ, R3, 0x7fffff, RZ, 0xc0, !PT ;  /* 0x007fffff03ff7812 */ /* 0x000fc4000782c0ff */
[----:B------:R-:W-:Y:S02]  /*c680*/  SEL R0, RZ, 0x1, !P0 ;  /* 0x00000001ff007807 */ /* 0x000fe40004000000 */
[----:B------:R-:W-:Y:S02]  /*c690*/  SHF.R.U32.HI R4, RZ, R5, R4 ;  /* 0x00000005ff047219 */ /* 0x000fe40000011604 */
[----:B------:R-:W-:-:S04]  /*c6a0*/  IADD3 R0, -R0, RZ, RZ ;  /* 0x000000ff00007210 */ /* 0x000fc80007ffe1ff */
[----:B------:R-:W-:-:S13]  /*c6b0*/  ISETP.GE.AND P0, PT, R0, RZ, PT ;  /* 0x000000ff0000720c */ /* 0x000fda0003f06270 */
[----:B------:R-:W-:-:S05]  /*c6c0*/  @!P0 IADD3 R4, R4, 0x1, RZ ;  /* 0x0000000104048810 */ /* 0x000fca0007ffe0ff */
[----:B------:R-:W-:-:S05]  /*c6d0*/  @!P1 IMAD.SHL.U32 R4, R4, 0x2, RZ ;  /* 0x0000000204049824 */ /* 0x000fca00078e00ff */
[----:B------:R-:W-:Y:S01]  /*c6e0*/  LOP3.LUT R4, R4, 0x80000000, R3, 0xf8, !PT ;  /* 0x8000000004047812 */ /* 0x000fe200078ef803 */
[----:B------:R-:W-:Y:S06]  /*c6f0*/  BRA `(.L_x_151) ;  /* 0x0000000000047947 */ /* 0x000fec0003800000 */
.L_x_152:
[----:B------:R1:W2:Y:S02]  /*c700*/  MUFU.RCP R4, R3 ;  /* 0x0000000300047308 */ /* 0x0002a40000001000 */
.L_x_151:
[----:B------:R-:W-:Y:S05]  /*c710*/  BSYNC B2 ;  /* 0x0000000000027941 */ /* 0x000fea0003800000 */
.L_x_149:
[----:B--2---:R-:W-:Y:S02]  /*c720*/  MOV R0, R4 ;  /* 0x0000000400007202 */ /* 0x004fe40000000f00 */
[----:B------:R-:W-:Y:S02]  /*c730*/  MOV R4, R20 ;  /* 0x0000001400047202 */ /* 0x000fe40000000f00 */
[----:B------:R-:W-:-:S04]  /*c740*/  MOV R5, 0x0 ;  /* 0x0000000000057802 */ /* 0x000fc80000000f00 */
[----:B-1----:R-:W-:Y:S05]  /*c750*/  RET.REL.NODEC R4 `(_ZN7cutlass13device_kernelINS_4fmha6kernel28FmhaKernelTmaWarpSpecializedINS1_10collective30FmhaMainloopTmaWarpSpecializedINS_6half_tEffN4cute5tupleIJNS7_1CILi128EEENS9_ILi64EEENS9_ILi192EEEEEENS8_IJiNS9_ILi1EEENS8_IJiiEEEEEESG_SG_NS4_12CausalFusionEJNS2_6OptionILNS2_3TagE0ENS9_ILb1EEEEENSI_ILSJ_2ESK_EEEEENS4_15FmhaFwdEpilogueIS6_fNS8_IJSB_SC_SB_EEEEENS2_23PersistentTileSchedulerEJSL_SM_EEEEEvNT_6ParamsE) ;  /* 0xffffff3804287950 */ /* 0x002fea0003c3ffff */
.L_x_153:
[----:B------:R-:W-:-:S00]  /*c760*/  BRA `(.L_x_153) ;  /* 0xfffffffc00fc7947 */ /* 0x000fc0000383ffff */
[----:B------:R-:W-:-:S00]  /*c770*/  NOP ;  /* 0x0000000000007918 */ /* 0x000fc00000000000 */
        /* <DEDUP_REMOVED lines=8> */
.L_x_154:


//--------------------- .nv.global.init           --------------------------
	.section	.nv.global.init,"aw",@progbits
.nv.global.init:
	.type		$str$24,@object
	.size		$str$24,($str$25 - $str$24)
$str$24:
        /*0000*/ 	.byte	0x28, 0x61, 0x64, 0x64, 0x72, 0x65, 0x73, 0x73, 0x20, 0x26, 0x20, 0x6d, 0x61, 0x73, 0x6b, 0x29
        /*0010*/ 	.byte	0x20, 0x3d, 0x3d, 0x20, 0x30, 0x00
	.type		$str$25,@object
	.size		$str$25,(__unnamed_1 - $str$25)
$str$25:
        /*0016*/ 	.byte	0x2f, 0x74, 0x6d, 0x70, 0x2f, 0x63, 0x75, 0x74, 0x6c, 0x61, 0x73, 0x73, 0x5f, 0x73, 0x77, 0x65
        /*0026*/ 	.byte	0x65, 0x70, 0x5f, 0x73, 0x72, 0x63, 0x2f, 0x69, 0x6e, 0x63, 0x6c, 0x75, 0x64, 0x65, 0x2f, 0x63
        /*0036*/ 	.byte	0x75, 0x74, 0x65, 0x2f, 0x70, 0x6f, 0x69, 0x6e, 0x74, 0x65, 0x72, 0x5f, 0x66, 0x6c, 0x61, 0x67
        /*0046*/ 	.byte	0x67, 0x65, 0x64, 0x2e, 0x68, 0x70, 0x70, 0x00
	.type		__unnamed_1,@object
	.size		__unnamed_1,(__unnamed_2 - __unnamed_1)
__unnamed_1:
        /*004e*/ 	.byte	0x61, 0x75, 0x74, 0x6f, 0x20, 0x63, 0x75, 0x74, 0x65, 0x3a, 0x3a, 0x61, 0x73, 0x5f, 0x70, 0x6f
        /* <DEDUP_REMOVED lines=27> */
        /*020e*/ 	.byte	0x3e, 0x3e, 0x3e, 0x3e, 0x3e, 0x5d, 0x00
	.type		__unnamed_2,@object
	.size		__unnamed_2,(.L_1 - __unnamed_2)
__unnamed_2:
        /* <DEDUP_REMOVED lines=29> */
.L_1:


//--------------------- .nv.shared._ZN7cutlass13device_kernelINS_4fmha6kernel28FmhaKernelTmaWarpSpecializedINS1_10collective30FmhaMainloopTmaWarpSpecializedINS_6half_tEffN4cute5tupleIJNS7_1CILi128EEENS9_ILi64EEENS9_ILi192EEEEEENS8_IJiNS9_ILi1EEENS8_IJiiEEEEEESG_SG_NS4_12CausalFusionEJNS2_6OptionILNS2_3TagE0ENS9_ILb1EEEEENSI_ILSJ_2ESK_EEEEENS4_15FmhaFwdEpilogueIS6_fNS8_IJSB_SC_SB_EEEEENS2_23PersistentTileSchedulerEJSL_SM_EEEEEvNT_6ParamsE --------------------------
	.section	.nv.shared._ZN7cutlass13device_kernelINS_4fmha6kernel28FmhaKernelTmaWarpSpecializedINS1_10collective30FmhaMainloopTmaWarpSpecializedINS_6half_tEffN4cute5tupleIJNS7_1CILi128EEENS9_ILi64EEENS9_ILi192EEEEEENS8_IJiNS9_ILi1EEENS8_IJiiEEEEEESG_SG_NS4_12CausalFusionEJNS2_6OptionILNS2_3TagE0ENS9_ILb1EEEEENSI_ILSJ_2ESK_EEEEENS4_15FmhaFwdEpilogueIS6_fNS8_IJSB_SC_SB_EEEEENS2_23PersistentTileSchedulerEJSL_SM_EEEEEvNT_6ParamsE,"aw",@nobits
	.sectionflags	@""
	.align	16
	.zero		1024


//--------------------- .nv.shared.reserved.0     --------------------------
	.section	.nv.shared.reserved.0,"aw",@nobits
	.weak		__nv_reservedSMEM_offset_0_alias
	.size		__nv_reservedSMEM_offset_0_alias, 0, 0
	.other		__nv_reservedSMEM_offset_0_alias,@"STO_CUDA_RESERVED_SHARED STV_DEFAULT"
__nv_reservedSMEM_offset_0_alias:
	.zero		0


//--------------------- .nv.global                --------------------------
	.section	.nv.global,"aw",@nobits
.nv.global:
	.type		_ZN39_INTERNAL_9d73453c_4_k_cu_a314f3ec_34064cute1_E,@object
	.size		_ZN39_INTERNAL_9d73453c_4_k_cu_a314f3ec_34064cute1_E,(_ZN39_INTERNAL_9d73453c_4_k_cu_a314f3ec_34064cuda3std3__45__cpo6cbeginE - _ZN39_INTERNAL_9d73453c_4_k_cu_a314f3ec_34064cute1_E)
_ZN39_INTERNAL_9d73453c_4_k_cu_a314f3ec_34064cute1_E:
	.zero		1
	.type		_ZN39_INTERNAL_9d73453c_4_k_cu_a314f3ec_34064cuda3std3__45__cpo6cbeginE,@object
	.size		_ZN39_INTERNAL_9d73453c_4_k_cu_a314f3ec_34064cuda3std3__45__cpo6cbeginE,(_ZN39_INTERNAL_9d73453c_4_k_cu_a314f3ec_34064cuda3std3__48in_placeE - _ZN39_INTERNAL_9d73453c_4_k_cu_a314f3ec_34064cuda3std3__45__cpo6cbeginE)
_ZN39_INTERNAL_9d73453c_4_k_cu_a314f3ec_34064cuda3std3__45__cpo6cbeginE:
	.zero		1
	.type		_ZN39_INTERNAL_9d73453c_4_k_cu_a314f3ec_34064cuda3std3__48in_placeE,@object
	.size		_ZN39_INTERNAL_9d73453c_4_k_cu_a314f3ec_34064cuda3std3__48in_placeE,(_ZN39_INTERNAL_9d73453c_4_k_cu_a314f3ec_34064cuda3std6ranges3__45__cpo9iter_moveE - _ZN39_INTERNAL_9d73453c_4_k_cu_a314f3ec_34064cuda3std3__48in_placeE)
_ZN39_INTERNAL_9d73453c_4_k_cu_a314f3ec_34064cuda3std3__48in_placeE:
	.zero		1
	.type		_ZN39_INTERNAL_9d73453c_4_k_cu_a314f3ec_34064cuda3std6ranges3__45__cpo9iter_moveE,@object
	.size		_ZN39_INTERNAL_9d73453c_4_k_cu_a314f3ec_34064cuda3std6ranges3__45__cpo9iter_moveE,(_ZN39_INTERNAL_9d73453c_4_k_cu_a314f3ec_34064cuda3std3__45__cpo5beginE - _ZN39_INTERNAL_9d73453c_4_k_cu_a314f3ec_34064cuda3std6ranges3__45__cpo9iter_moveE)
_ZN39_INTERNAL_9d73453c_4_k_cu_a314f3ec_34064cuda3std6ranges3__45__cpo9iter_moveE:
	.zero		1
	.type		_ZN39_INTERNAL_9d73453c_4_k_cu_a314f3ec_34064cuda3std3__45__cpo5beginE,@object
	.size		_ZN39_INTERNAL_9d73453c_4_k_cu_a314f3ec_34064cuda3std3__45__cpo5beginE,(_ZN39_INTERNAL_9d73453c_4_k_cu_a314f3ec_34064cuda3std3__441_GLOBAL__N__9d73453c_4_k_cu_a314f3ec_34066ignoreE - _ZN39_INTERNAL_9d73453c_4_k_cu_a314f3ec_34064cuda3std3__45__cpo5beginE)
_ZN39_INTERNAL_9d73453c_4_k_cu_a314f3ec_34064cuda3std3__45__cpo5beginE:
	.zero		1
	.type		_ZN39_INTERNAL_9d73453c_4_k_cu_a314f3ec_34064cuda3std3__441_GLOBAL__N__9d73453c_4_k_cu_a314f3ec_34066ignoreE,@object
	.size		_ZN39_INTERNAL_9d73453c_4_k_cu_a314f3ec_34064cuda3std3__441_GLOBAL__N__9d73453c_4_k_cu_a314f3ec_34066ignoreE,(_ZN39_INTERNAL_9d73453c_4_k_cu_a314f3ec_34064cute7productE - _ZN39_INTERNAL_9d73453c_4_k_cu_a314f3ec_34064cuda3std3__441_GLOBAL__N__9d73453c_4_k_cu_a314f3ec_34066ignoreE)
_ZN39_INTERNAL_9d73453c_4_k_cu_a314f3ec_34064cuda3std3__441_GLOBAL__N__9d73453c_4_k_cu_a314f3ec_34066ignoreE:
	.zero		1
	.type		_ZN39_INTERNAL_9d73453c_4_k_cu_a314f3ec_34064cute7productE,@object
	.size		_ZN39_INTERNAL_9d73453c_4_k_cu_a314f3ec_34064cute7productE,(_ZN39_INTERNAL_9d73453c_4_k_cu_a314f3ec_34064cuda3std3__45__cpo3endE - _ZN39_INTERNAL_9d73453c_4_k_cu_a314f3ec_34064cute7productE)
_ZN39_INTERNAL_9d73453c_4_k_cu_a314f3ec_34064cute7productE:
	.zero		1
	.type		_ZN39_INTERNAL_9d73453c_4_k_cu_a314f3ec_34064cuda3std3__45__cpo3endE,@object
	.size		_ZN39_INTERNAL_9d73453c_4_k_cu_a314f3ec_34064cuda3std3__45__cpo3endE,(_ZN39_INTERNAL_9d73453c_4_k_cu_a314f3ec_34064cuda3std3__419piecewise_constructE - _ZN39_INTERNAL_9d73453c_4_k_cu_a314f3ec_34064cuda3std3__45__cpo3endE)
_ZN39_INTERNAL_9d73453c_4_k_cu_a314f3ec_34064cuda3std3__45__cpo3endE:
	.zero		1
	.type		_ZN39_INTERNAL_9d73453c_4_k_cu_a314f3ec_34064cuda3std3__419piecewise_constructE,@object
	.size		_ZN39_INTERNAL_9d73453c_4_k_cu_a314f3ec_34064cuda3std3__419piecewise_constructE,(_ZN39_INTERNAL_9d73453c_4_k_cu_a314f3ec_34064cuda3std3__45__cpo4cendE - _ZN39_INTERNAL_9d73453c_4_k_cu_a314f3ec_34064cuda3std3__419piecewise_constructE)
_ZN39_INTERNAL_9d73453c_4_k_cu_a314f3ec_34064cuda3std3__419piecewise_constructE:
	.zero		1
	.type		_ZN39_INTERNAL_9d73453c_4_k_cu_a314f3ec_34064cuda3std3__45__cpo4cendE,@object
	.size		_ZN39_INTERNAL_9d73453c_4_k_cu_a314f3ec_34064cuda3std3__45__cpo4cendE,(_ZN39_INTERNAL_9d73453c_4_k_cu_a314f3ec_34064cuda3std6ranges3__45__cpo4swapE - _ZN39_INTERNAL_9d73453c_4_k_cu_a314f3ec_34064cuda3std3__45__cpo4cendE)
_ZN39_INTERNAL_9d73453c_4_k_cu_a314f3ec_34064cuda3std3__45__cpo4cendE:
	.zero		1
	.type		_ZN39_INTERNAL_9d73453c_4_k_cu_a314f3ec_34064cuda3std6ranges3__45__cpo4swapE,@object
	.size		_ZN39_INTERNAL_9d73453c_4_k_cu_a314f3ec_34064cuda3std6ranges3__45__cpo4swapE,(.L_9 - _ZN39_INTERNAL_9d73453c_4_k_cu_a314f3ec_34064cuda3std6ranges3__45__cpo4swapE)
_ZN39_INTERNAL_9d73453c_4_k_cu_a314f3ec_34064cuda3std6ranges3__45__cpo4swapE:
	.zero		1
.L_9:


//--------------------- .nv.constant0._ZN7cutlass13device_kernelINS_4fmha6kernel28FmhaKernelTmaWarpSpecializedINS1_10collective30FmhaMainloopTmaWarpSpecializedINS_6half_tEffN4cute5tupleIJNS7_1CILi128EEENS9_ILi64EEENS9_ILi192EEEEEENS8_IJiNS9_ILi1EEENS8_IJiiEEEEEESG_SG_NS4_12CausalFusionEJNS2_6OptionILNS2_3TagE0ENS9_ILb1EEEEENSI_ILSJ_2ESK_EEEEENS4_15FmhaFwdEpilogueIS6_fNS8_IJSB_SC_SB_EEEEENS2_23PersistentTileSchedulerEJSL_SM_EEEEEvNT_6ParamsE --------------------------
	.section	.nv.constant0._ZN7cutlass13device_kernelINS_4fmha6kernel28FmhaKernelTmaWarpSpecializedINS1_10collective30FmhaMainloopTmaWarpSpecializedINS_6half_tEffN4cute5tupleIJNS7_1CILi128EEENS9_ILi64EEENS9_ILi192EEEEEENS8_IJiNS9_ILi1EEENS8_IJiiEEEEEESG_SG_NS4_12CausalFusionEJNS2_6OptionILNS2_3TagE0ENS9_ILb1EEEEENSI_ILSJ_2ESK_EEEEENS4_15FmhaFwdEpilogueIS6_fNS8_IJSB_SC_SB_EEEEENS2_23PersistentTileSchedulerEJSL_SM_EEEEEvNT_6ParamsE,"a",@progbits
	.sectionflags	@""
	.align	4
.nv.constant0._ZN7cutlass13device_kernelINS_4fmha6kernel28FmhaKernelTmaWarpSpecializedINS1_10collective30FmhaMainloopTmaWarpSpecializedINS_6half_tEffN4cute5tupleIJNS7_1CILi128EEENS9_ILi64EEENS9_ILi192EEEEEENS8_IJiNS9_ILi1EEENS8_IJiiEEEEEESG_SG_NS4_12CausalFusionEJNS2_6OptionILNS2_3TagE0ENS9_ILb1EEEEENSI_ILSJ_2ESK_EEEEENS4_15FmhaFwdEpilogueIS6_fNS8_IJSB_SC_SB_EEEEENS2_23PersistentTileSchedulerEJSL_SM_EEEEEvNT_6ParamsE:
	.zero		2688


//--------------------- SYMBOLS --------------------------

	.type		.nv.reservedSmem.offset0,@object
	.size		.nv.reservedSmem.offset0,0x4
	.type		__assertfail,@function
